def attn_fwd(
    Q,
    K,
    V,
    Out,
    Lse,
    sm_scale,
    stride_qz,
    stride_qh,
    stride_qm,
    stride_qk,
    stride_kz,
    stride_kh,
    stride_kn,
    stride_kk,
    stride_vz,
    stride_vh,
    stride_vn,
    stride_vk,
    stride_oz,
    stride_oh,
    stride_om,
    stride_ok,
    seqlen_q,
    seqlen_k,
    BLOCK_M: tl.constexpr,
    BLOCK_N: tl.constexpr,
    HEAD_DIM: tl.constexpr,
    CAUSAL: tl.constexpr,
):
    start_m = tl.program_id(0)
    off_hz = tl.program_id(1)
    q_off = off_hz * stride_qh
    k_off = off_hz * stride_kh
    v_off = off_hz * stride_vh
    offs_m = start_m * BLOCK_M + tl.arange(0, BLOCK_M)
    offs_d = tl.arange(0, HEAD_DIM)
    offs_n = tl.arange(0, BLOCK_N)
    q_ptrs = Q + q_off + offs_m[:, None] * stride_qm + offs_d[None, :] * stride_qk
    k_ptrs = K + k_off + offs_d[:, None] * stride_kk + offs_n[None, :] * stride_kn
    v_ptrs = V + v_off + offs_n[:, None] * stride_vn + offs_d[None, :] * stride_vk
    m_i = tl.full([BLOCK_M], float("-inf"), dtype=tl.float32)
    l_i = tl.zeros([BLOCK_M], dtype=tl.float32) + 1.0
    acc = tl.zeros([BLOCK_M, HEAD_DIM], dtype=tl.float32)
    q = tl.load(q_ptrs)
    acc, l_i, m_i = _attn_fwd_inner(
        acc,
        l_i,
        m_i,
        q,
        k_ptrs,
        v_ptrs,
        sm_scale,
        stride_kn,
        stride_vn,
        start_m,
        seqlen_k,
        BLOCK_M,
        BLOCK_N,
        HEAD_DIM,
        CAUSAL,
    )
    acc = acc / l_i[:, None]
    lse = m_i + tl.math.log2(l_i) / 1.4426950408889634
    o_ptrs = (
        Out
        + off_hz * stride_oh
        + offs_m[:, None] * stride_om
        + offs_d[None, :] * stride_ok
    )
    tl.store(o_ptrs, acc.to(Out.dtype.element_ty))
    tl.store(Lse + off_hz * seqlen_q + offs_m, lse)

# config = {"BLOCK_M": 128, "BLOCK_N": 128, "HEAD_DIM": 64, "arch": "sm_100", "causal": false, "dtype": "fp16", "num_stages": 3, "num_warps": 4}
# arch = sm_100


// ===== COMPILED SASS (sm_100a) =====

	.target	sm_100a

	.elftype	@"ET_EXEC"


//--------------------- .note.nv.tkinfo           --------------------------
	.section	.note.nv.tkinfo,"",@"SHT_NOTE"
	.sectionflags	@"SHF_NOTE_NV_TKINFO"
	.tkinfo
        /*0018*/ 	.word	0x00000081
        /*0030*/ 	.string	""
        /*0030*/ 	.string	"ptxas-blackwell"
        /*0030*/ 	.string	"Cuda compilation tools, release 12.9, V12.9.86"
        /*0030*/ 	.string	"Build cuda_12.9.r12.9/compiler.36037853_0"
        /*0030*/ 	.string	"-v  -suppress-debug-info  -lineinfo  -arch sm_100a "



//--------------------- .note.nv.cuver            --------------------------
	.section	.note.nv.cuver,"",@"SHT_NOTE"
	.sectionflags	@"SHF_NOTE_NV_CUVER"
        /*0018*/ 	.short	0x0001
        /*001a*/ 	.short	0x0064
        /*001c*/ 	.short	0x0001
        /*001e*/ 	.short	0x0000
        /*0020*/ 	.short	0x0001
        /*0022*/ 	.short	0x0000


//--------------------- .nv.info                  --------------------------
	.section	.nv.info,"",@"SHT_CUDA_INFO"
	.align	4


	//----- nvinfo : EIATTR_REGCOUNT
	.align		4
        /*0000*/ 	.byte	0x04, 0x2f
        /*0002*/ 	.short	(.L_5 - .L_4)
	.align		4
.L_4:
        /*0004*/ 	.word	index@(attn_fwd)
        /*0008*/ 	.word	0x000000ff


	//----- nvinfo : EIATTR_FRAME_SIZE
	.align		4
.L_5:
        /*000c*/ 	.byte	0x04, 0x11
        /*000e*/ 	.short	(.L_7 - .L_6)
	.align		4
.L_6:
        /*0010*/ 	.word	index@($__internal_2_$__cuda_sm10x_tcgen05_guardrail_trap_unallocated_columns_being_dealloced)
        /*0014*/ 	.word	0x00000320


	//----- nvinfo : EIATTR_FRAME_SIZE
	.align		4
.L_7:
        /*0018*/ 	.byte	0x04, 0x11
        /*001a*/ 	.short	(.L_9 - .L_8)
	.align		4
.L_8:
        /*001c*/ 	.word	index@($__internal_1_$__cuda_sm10x_tcgen05_guardrail_trap_phase_invalid_during_alloc)
        /*0020*/ 	.word	0x00000320


	//----- nvinfo : EIATTR_FRAME_SIZE
	.align		4
.L_9:
        /*0024*/ 	.byte	0x04, 0x11
        /*0026*/ 	.short	(.L_11 - .L_10)
	.align		4
.L_10:
        /*0028*/ 	.word	index@($__internal_0_$__cuda_sm10x_tcgen05_guardrail_trap_col_being_dealloced_not_returned_by_alloc)
        /*002c*/ 	.word	0x00000320


	//----- nvinfo : EIATTR_FRAME_SIZE
	.align		4
.L_11:
        /*0030*/ 	.byte	0x04, 0x11
        /*0032*/ 	.short	(.L_13 - .L_12)
	.align		4
.L_12:
        /*0034*/ 	.word	index@(attn_fwd)
        /*0038*/ 	.word	0x00000320


	//----- nvinfo : EIATTR_MIN_STACK_SIZE
	.align		4
.L_13:
        /*003c*/ 	.byte	0x04, 0x12
        /*003e*/ 	.short	(.L_15 - .L_14)
	.align		4
.L_14:
        /*0040*/ 	.word	index@(attn_fwd)
        /*0044*/ 	.word	0x00000320
.L_15:


//--------------------- .nv.info.attn_fwd         --------------------------
	.section	.nv.info.attn_fwd,"",@"SHT_CUDA_INFO"
	.sectionflags	@""
	.align	4


	//----- nvinfo : EIATTR_CUDA_API_VERSION
	.align		4
        /*0000*/ 	.byte	0x04, 0x37
        /*0002*/ 	.short	(.L_17 - .L_16)
.L_16:
        /*0004*/ 	.word	0x00000081


	//----- nvinfo : EIATTR_KPARAM_INFO
	.align		4
.L_17:
        /*0008*/ 	.byte	0x04, 0x17
        /*000a*/ 	.short	(.L_19 - .L_18)
.L_18:
        /*000c*/ 	.word	0x00000000
        /*0010*/ 	.short	0x0019
        /*0012*/ 	.short	0x0080
        /*0014*/ 	.byte	0x00, 0xf4, 0x21, 0x00


	//----- nvinfo : EIATTR_KPARAM_INFO
	.align		4
.L_19:
        /*0018*/ 	.byte	0x04, 0x17
        /*001a*/ 	.short	(.L_21 - .L_20)
.L_20:
        /*001c*/ 	.word	0x00000000
        /*0020*/ 	.short	0x0018
        /*0022*/ 	.short	0x0078
        /*0024*/ 	.byte	0x00, 0xf4, 0x21, 0x00


	//----- nvinfo : EIATTR_KPARAM_INFO
	.align		4
.L_21:
        /*0028*/ 	.byte	0x04, 0x17
        /*002a*/ 	.short	(.L_23 - .L_22)
.L_22:
        /*002c*/ 	.word	0x00000000
        /*0030*/ 	.short	0x0017
        /*0032*/ 	.short	0x0070
        /*0034*/ 	.byte	0x00, 0xf0, 0x11, 0x00


	//----- nvinfo : EIATTR_KPARAM_INFO
	.align		4
.L_23:
        /*0038*/ 	.byte	0x04, 0x17
        /*003a*/ 	.short	(.L_25 - .L_24)
.L_24:
        /*003c*/ 	.word	0x00000000
        /*0040*/ 	.short	0x0016
        /*0042*/ 	.short	0x006c
        /*0044*/ 	.byte	0x00, 0xf0, 0x11, 0x00


	//----- nvinfo : EIATTR_KPARAM_INFO
	.align		4
.L_25:
        /*0048*/ 	.byte	0x04, 0x17
        /*004a*/ 	.short	(.L_27 - .L_26)
.L_26:
        /*004c*/ 	.word	0x00000000
        /*0050*/ 	.short	0x0015
        /*0052*/ 	.short	0x0068
        /*0054*/ 	.byte	0x00, 0xf0, 0x11, 0x00


	//----- nvinfo : EIATTR_KPARAM_INFO
	.align		4
.L_27:
        /*0058*/ 	.byte	0x04, 0x17
        /*005a*/ 	.short	(.L_29 - .L_28)
.L_28:
        /*005c*/ 	.word	0x00000000
        /*0060*/ 	.short	0x0014
        /*0062*/ 	.short	0x0064
        /*0064*/ 	.byte	0x00, 0xf0, 0x11, 0x00


	//----- nvinfo : EIATTR_KPARAM_INFO
	.align		4
.L_29:
        /*0068*/ 	.byte	0x04, 0x17
        /*006a*/ 	.short	(.L_31 - .L_30)
.L_30:
        /*006c*/ 	.word	0x00000000
        /*0070*/ 	.short	0x0013
        /*0072*/ 	.short	0x0060
        /*0074*/ 	.byte	0x00, 0xf0, 0x11, 0x00


	//----- nvinfo : EIATTR_KPARAM_INFO
	.align		4
.L_31:
        /*0078*/ 	.byte	0x04, 0x17
        /*007a*/ 	.short	(.L_33 - .L_32)
.L_32:
        /*007c*/ 	.word	0x00000000
        /*0080*/ 	.short	0x0012
        /*0082*/ 	.short	0x005c
        /*0084*/ 	.byte	0x00, 0xf0, 0x11, 0x00


	//----- nvinfo : EIATTR_KPARAM_INFO
	.align		4
.L_33:
        /*0088*/ 	.byte	0x04, 0x17
        /*008a*/ 	.short	(.L_35 - .L_34)
.L_34:
        /*008c*/ 	.word	0x00000000
        /*0090*/ 	.short	0x0011
        /*0092*/ 	.short	0x0058
        /*0094*/ 	.byte	0x00, 0xf0, 0x11, 0x00


	//----- nvinfo : EIATTR_KPARAM_INFO
	.align		4
.L_35:
        /*0098*/ 	.byte	0x04, 0x17
        /*009a*/ 	.short	(.L_37 - .L_36)
.L_36:
        /*009c*/ 	.word	0x00000000
        /*00a0*/ 	.short	0x0010
        /*00a2*/ 	.short	0x0054
        /*00a4*/ 	.byte	0x00, 0xf0, 0x11, 0x00


	//----- nvinfo : EIATTR_KPARAM_INFO
	.align		4
.L_37:
        /*00a8*/ 	.byte	0x04, 0x17
        /*00aa*/ 	.short	(.L_39 - .L_38)
.L_38:
        /*00ac*/ 	.word	0x00000000
        /*00b0*/ 	.short	0x000f
        /*00b2*/ 	.short	0x0050
        /*00b4*/ 	.byte	0x00, 0xf0, 0x11, 0x00


	//----- nvinfo : EIATTR_KPARAM_INFO
	.align		4
.L_39:
        /*00b8*/ 	.byte	0x04, 0x17
        /*00ba*/ 	.short	(.L_41 - .L_40)
.L_40:
        /*00bc*/ 	.word	0x00000000
        /*00c0*/ 	.short	0x000e
        /*00c2*/ 	.short	0x004c
        /*00c4*/ 	.byte	0x00, 0xf0, 0x11, 0x00


	//----- nvinfo : EIATTR_KPARAM_INFO
	.align		4
.L_41:
        /*00c8*/ 	.byte	0x04, 0x17
        /*00ca*/ 	.short	(.L_43 - .L_42)
.L_42:
        /*00cc*/ 	.word	0x00000000
        /*00d0*/ 	.short	0x000d
        /*00d2*/ 	.short	0x0048
        /*00d4*/ 	.byte	0x00, 0xf0, 0x11, 0x00


	//----- nvinfo : EIATTR_KPARAM_INFO
	.align		4
.L_43:
        /*00d8*/ 	.byte	0x04, 0x17
        /*00da*/ 	.short	(.L_45 - .L_44)
.L_44:
        /*00dc*/ 	.word	0x00000000
        /*00e0*/ 	.short	0x000c
        /*00e2*/ 	.short	0x0044
        /*00e4*/ 	.byte	0x00, 0xf0, 0x11, 0x00


	//----- nvinfo : EIATTR_KPARAM_INFO
	.align		4
.L_45:
        /*00e8*/ 	.byte	0x04, 0x17
        /*00ea*/ 	.short	(.L_47 - .L_46)
.L_46:
        /*00ec*/ 	.word	0x00000000
        /*00f0*/ 	.short	0x000b
        /*00f2*/ 	.short	0x0040
        /*00f4*/ 	.byte	0x00, 0xf0, 0x11, 0x00


	//----- nvinfo : EIATTR_KPARAM_INFO
	.align		4
.L_47:
        /*00f8*/ 	.byte	0x04, 0x17
        /*00fa*/ 	.short	(.L_49 - .L_48)
.L_48:
        /*00fc*/ 	.word	0x00000000
        /*0100*/ 	.short	0x000a
        /*0102*/ 	.short	0x003c
        /*0104*/ 	.byte	0x00, 0xf0, 0x11, 0x00


	//----- nvinfo : EIATTR_KPARAM_INFO
	.align		4
.L_49:
        /*0108*/ 	.byte	0x04, 0x17
        /*010a*/ 	.short	(.L_51 - .L_50)
.L_50:
        /*010c*/ 	.word	0x00000000
        /*0110*/ 	.short	0x0009
        /*0112*/ 	.short	0x0038
        /*0114*/ 	.byte	0x00, 0xf0, 0x11, 0x00


	//----- nvinfo : EIATTR_KPARAM_INFO
	.align		4
.L_51:
        /*0118*/ 	.byte	0x04, 0x17
        /*011a*/ 	.short	(.L_53 - .L_52)
.L_52:
        /*011c*/ 	.word	0x00000000
        /*0120*/ 	.short	0x0008
        /*0122*/ 	.short	0x0034
        /*0124*/ 	.byte	0x00, 0xf0, 0x11, 0x00


	//----- nvinfo : EIATTR_KPARAM_INFO
	.align		4
.L_53:
        /*0128*/ 	.byte	0x04, 0x17
        /*012a*/ 	.short	(.L_55 - .L_54)
.L_54:
        /*012c*/ 	.word	0x00000000
        /*0130*/ 	.short	0x0007
        /*0132*/ 	.short	0x0030
        /*0134*/ 	.byte	0x00, 0xf0, 0x11, 0x00


	//----- nvinfo : EIATTR_KPARAM_INFO
	.align		4
.L_55:
        /*0138*/ 	.byte	0x04, 0x17
        /*013a*/ 	.short	(.L_57 - .L_56)
.L_56:
        /*013c*/ 	.word	0x00000000
        /*0140*/ 	.short	0x0006
        /*0142*/ 	.short	0x002c
        /*0144*/ 	.byte	0x00, 0xf0, 0x11, 0x00


	//----- nvinfo : EIATTR_KPARAM_INFO
	.align		4
.L_57:
        /*0148*/ 	.byte	0x04, 0x17
        /*014a*/ 	.short	(.L_59 - .L_58)
.L_58:
        /*014c*/ 	.word	0x00000000
        /*0150*/ 	.short	0x0005
        /*0152*/ 	.short	0x0028
        /*0154*/ 	.byte	0x00, 0xf0, 0x11, 0x00


	//----- nvinfo : EIATTR_KPARAM_INFO
	.align		4
.L_59:
        /*0158*/ 	.byte	0x04, 0x17
        /*015a*/ 	.short	(.L_61 - .L_60)
.L_60:
        /*015c*/ 	.word	0x00000000
        /*0160*/ 	.short	0x0004
        /*0162*/ 	.short	0x0020
        /*0164*/ 	.byte	0x00, 0xf4, 0x21, 0x00


	//----- nvinfo : EIATTR_KPARAM_INFO
	.align		4
.L_61:
        /*0168*/ 	.byte	0x04, 0x17
        /*016a*/ 	.short	(.L_63 - .L_62)
.L_62:
        /*016c*/ 	.word	0x00000000
        /*0170*/ 	.short	0x0003
        /*0172*/ 	.short	0x0018
        /*0174*/ 	.byte	0x00, 0xf4, 0x21, 0x00


	//----- nvinfo : EIATTR_KPARAM_INFO
	.align		4
.L_63:
        /*0178*/ 	.byte	0x04, 0x17
        /*017a*/ 	.short	(.L_65 - .L_64)
.L_64:
        /*017c*/ 	.word	0x00000000
        /*0180*/ 	.short	0x0002
        /*0182*/ 	.short	0x0010
        /*0184*/ 	.byte	0x00, 0xf4, 0x21, 0x00


	//----- nvinfo : EIATTR_KPARAM_INFO
	.align		4
.L_65:
        /*0188*/ 	.byte	0x04, 0x17
        /*018a*/ 	.short	(.L_67 - .L_66)
.L_66:
        /*018c*/ 	.word	0x00000000
        /*0190*/ 	.short	0x0001
        /*0192*/ 	.short	0x0008
        /*0194*/ 	.byte	0x00, 0xf4, 0x21, 0x00


	//----- nvinfo : EIATTR_KPARAM_INFO
	.align		4
.L_67:
        /*0198*/ 	.byte	0x04, 0x17
        /*019a*/ 	.short	(.L_69 - .L_68)
.L_68:
        /*019c*/ 	.word	0x00000000
        /*01a0*/ 	.short	0x0000
        /*01a2*/ 	.short	0x0000
        /*01a4*/ 	.byte	0x00, 0xf4, 0x21, 0x00


	//----- nvinfo : EIATTR_AT_ENTRY_FRAGMENTS
	.align		4
.L_69:
        /*01a8*/ 	.byte	0x04, 0x4f
        /*01aa*/ 	.short	(.L_71 - .L_70)


	//   ....[0]....
.L_70:
        /*01ac*/ 	.word	0x00000004


	//----- nvinfo : EIATTR_RESERVED_SMEM_USED
	.align		4
.L_71:
        /*01b0*/ 	.byte	0x01, 0x41
	.zero		2


	//----- nvinfo : EIATTR_SPARSE_MMA_MASK
	.align		4
        /*01b4*/ 	.byte	0x03, 0x50
        /*01b6*/ 	.short	0x0000


	//----- nvinfo : EIATTR_TCGEN05_1CTA_USED
	.align		4
        /*01b8*/ 	.byte	0x01, 0x51
	.zero		2


	//----- nvinfo : EIATTR_MAXREG_COUNT
	.align		4
        /*01bc*/ 	.byte	0x03, 0x1b
        /*01be*/ 	.short	0x00ff


	//----- nvinfo : EIATTR_NUM_BARRIERS
	.align		4
        /*01c0*/ 	.byte	0x02, 0x4c
        /*01c2*/ 	.byte	0x01
	.zero		1


	//----- nvinfo : EIATTR_ANNOTATIONS
	.align		4
        /*01c4*/ 	.byte	0x04, 0x55
        /*01c6*/ 	.short	(.L_73 - .L_72)


	//   ....[0]....
.L_72:
        /*01c8*/ 	.word	0x00000001
        /*01cc*/ 	.byte	0x80, 0x19, 0x00, 0x00, 0x01, 0x00, 0x00, 0x00, 0xb0, 0x19, 0x00, 0x00, 0x01, 0x00, 0x00, 0x00
        /* <DEDUP_REMOVED lines=102> */
        /*083c*/ 	.byte	0xf0, 0xd8, 0x00, 0x00


	//----- nvinfo : EIATTR_INT_WARP_WIDE_INSTR_OFFSETS
	.align		4
.L_73:
        /*0840*/ 	.byte	0x04, 0x31
        /*0842*/ 	.short	(.L_75 - .L_74)


	//   ....[0]....
.L_74:
        /*0844*/ 	.word	0x00002d60


	//   ....[1]....
        /*0848*/ 	.word	0x00002db0


	//   ....[2]....
        /*084c*/ 	.word	0x00003660


	//   ....[3]....
        /*0850*/ 	.word	0x000036d0


	//   ....[4]....
        /*0854*/ 	.word	0x0000a340


	//   ....[5]....
        /*0858*/ 	.word	0x00011870


	//   ....[6]....
        /*085c*/ 	.word	0x000118c0


	//----- nvinfo : EIATTR_COOP_GROUP_MASK_REGIDS
	.align		4
.L_75:
        /*0860*/ 	.byte	0x04, 0x29
        /*0862*/ 	.short	(.L_77 - .L_76)


	//   ....[0]....
.L_76:
        /*0864*/ 	.word	0xffffffff


	//   ....[1]....
        /*0868*/ 	.word	0xffffffff


	//   ....[2]....
        /*086c*/ 	.word	0xffffffff


	//   ....[3]....
        /*0870*/ 	.word	0xffffffff


	//----- nvinfo : EIATTR_COOP_GROUP_INSTR_OFFSETS
	.align		4
.L_77:
        /*0874*/ 	.byte	0x04, 0x28
        /*0876*/ 	.short	(.L_79 - .L_78)


	//   ....[0]....
.L_78:
        /*0878*/ 	.word	0x00000060


	//   ....[1]....
        /*087c*/ 	.word	0x00000320


	//   ....[2]....
        /*0880*/ 	.word	0x00011700


	//   ....[3]....
        /*0884*/ 	.word	0x00011970


	//----- nvinfo : EIATTR_VRC_CTA_INIT_COUNT
	.align		4
.L_79:
        /*0888*/ 	.byte	0x02, 0x4a
        /*088a*/ 	.byte	0x80
	.zero		1


	//----- nvinfo : EIATTR_MBARRIER_INSTR_OFFSETS
	.align		4
        /*088c*/ 	.byte	0x04, 0x39
        /*088e*/ 	.short	(.L_81 - .L_80)


	//   ....[0]....
.L_80:
        /*0890*/ 	.word	0x00002e00
        /*0894*/ 	.word	0x000000ff
        /*0898*/ 	.word	0x00000000
        /*089c*/ 	.short	0x0100
        /*089e*/ 	.byte	0x0b
	.zero		1


	//   ....[1]....
        /*08a0*/ 	.word	0x000036b0
        /*08a4*/ 	.word	0x000000ff
        /*08a8*/ 	.word	0x00010008
        /*08ac*/ 	.short	0x0100
        /*08ae*/ 	.byte	0x0e
	.zero		1


	//   ....[2]....
        /*08b0*/ 	.word	0x00003b60
        /*08b4*/ 	.word	0x000000ff
        /*08b8*/ 	.word	0x00008000
        /*08bc*/ 	.short	0x0100
        /*08be*/ 	.byte	0x0e
	.zero		1


	//   ....[3]....
        /*08c0*/ 	.word	0x00003dc0
        /*08c4*/ 	.word	0x000000ff
        /*08c8*/ 	.word	0x00008000
        /*08cc*/ 	.short	0x010a
        /*08ce*/ 	.byte	0x0e
	.zero		1


	//   ....[4]....
        /*08d0*/ 	.word	0x00003e30
        /*08d4*/ 	.word	0x000000ff
        /*08d8*/ 	.word	0x00008000
        /*08dc*/ 	.short	0x0108
        /*08de*/ 	.byte	0x0e
	.zero		1


	//   ....[5]....
        /*08e0*/ 	.word	0x0000a800
        /*08e4*/ 	.word	0x000000ff
        /*08e8*/ 	.word	0x00010010
        /*08ec*/ 	.short	0x0100
        /*08ee*/ 	.byte	0x0e
	.zero		1


	//   ....[6]....
        /*08f0*/ 	.word	0x0000a970
        /*08f4*/ 	.word	0x000000ff
        /*08f8*/ 	.word	0x00010010
        /*08fc*/ 	.short	0x010a
        /*08fe*/ 	.byte	0x0e
	.zero		1


	//   ....[7]....
        /*0900*/ 	.word	0x0000a9b0
        /*0904*/ 	.word	0x000000ff
        /*0908*/ 	.word	0x00010010
        /*090c*/ 	.short	0x0108
        /*090e*/ 	.byte	0x0e
	.zero		1


	//   ....[8]....
        /*0910*/ 	.word	0x0000c3d0
        /*0914*/ 	.word	0x000000ff
        /*0918*/ 	.word	0x00000000
        /*091c*/ 	.short	0x010a
        /*091e*/ 	.byte	0x0b
	.zero		1


	//   ....[9]....
        /*0920*/ 	.word	0x0000f1e0
        /*0924*/ 	.word	0x000000ff
        /*0928*/ 	.word	0x00000000
        /*092c*/ 	.short	0x010a
        /*092e*/ 	.byte	0x0b
	.zero		1


	//   ....[10]....
        /*0930*/ 	.word	0x0000f320
        /*0934*/ 	.word	0x000000ff
        /*0938*/ 	.word	0x00010000
        /*093c*/ 	.short	0x0108
        /*093e*/ 	.byte	0x0e
	.zero		1


	//   ....[11]....
        /*0940*/ 	.word	0x0000f3b0
        /*0944*/ 	.word	0x000000ff
        /*0948*/ 	.word	0x00010008
        /*094c*/ 	.short	0x0108
        /*094e*/ 	.byte	0x0e
	.zero		1


	//   ....[12]....
        /*0950*/ 	.word	0x00011990
        /*0954*/ 	.word	0x000000ff
        /*0958*/ 	.word	0x00008000
        /*095c*/ 	.short	0x010a
        /*095e*/ 	.byte	0x0e
	.zero		1


	//   ....[13]....
        /*0960*/ 	.word	0x000119c0
        /*0964*/ 	.word	0x000000ff
        /*0968*/ 	.word	0x00010010
        /*096c*/ 	.short	0x010a
        /*096e*/ 	.byte	0x0e
	.zero		1


	//   ....[14]....
        /*0970*/ 	.word	0x000119f0
        /*0974*/ 	.word	0x000000ff
        /*0978*/ 	.word	0x00000000
        /*097c*/ 	.short	0x010a
        /*097e*/ 	.byte	0x0b
	.zero		1


	//   ....[15]....
        /*0980*/ 	.word	0x00011a20
        /*0984*/ 	.word	0x000000ff
        /*0988*/ 	.word	0x00000000
        /*098c*/ 	.short	0x010a
        /*098e*/ 	.byte	0x0b
	.zero		1


	//----- nvinfo : EIATTR_NUM_MBARRIERS
	.align		4
.L_81:
        /*0990*/ 	.byte	0x03, 0x38
        /*0992*/ 	.short	0xffff


	//----- nvinfo : EIATTR_EXIT_INSTR_OFFSETS
	.align		4
        /*0994*/ 	.byte	0x04, 0x1c
        /*0996*/ 	.short	(.L_83 - .L_82)


	//   ....[0]....
.L_82:
        /*0998*/ 	.word	0x00011980


	//----- nvinfo : EIATTR_REQNTID
	.align		4
.L_83:
        /*099c*/ 	.byte	0x04, 0x10
        /*099e*/ 	.short	(.L_85 - .L_84)
.L_84:
        /*09a0*/ 	.word	0x00000080
        /*09a4*/ 	.word	0x00000001
        /*09a8*/ 	.word	0x00000001


	//----- nvinfo : EIATTR_CRS_STACK_SIZE
	.align		4
.L_85:
        /*09ac*/ 	.byte	0x04, 0x1e
        /*09ae*/ 	.short	(.L_87 - .L_86)
.L_86:
        /*09b0*/ 	.word	0x00000000


	//----- nvinfo : EIATTR_CBANK_PARAM_SIZE
	.align		4
.L_87:
        /*09b4*/ 	.byte	0x03, 0x19
        /*09b6*/ 	.short	0x0088


	//----- nvinfo : EIATTR_PARAM_CBANK
	.align		4
        /*09b8*/ 	.byte	0x04, 0x0a
        /*09ba*/ 	.short	(.L_89 - .L_88)
	.align		4
.L_88:
        /*09bc*/ 	.word	index@(.nv.constant0.attn_fwd)
        /*09c0*/ 	.short	0x0380
        /*09c2*/ 	.short	0x0088


	//----- nvinfo : EIATTR_SW_WAR
	.align		4
.L_89:
        /*09c4*/ 	.byte	0x04, 0x36
        /*09c6*/ 	.short	(.L_91 - .L_90)
.L_90:
        /*09c8*/ 	.word	0x00000008
.L_91:


//--------------------- .nv.compat                --------------------------
	.section	.nv.compat,"",@"SHT_CUDA_COMPAT_INFO"
	.align	4
        /*0000*/ 	.byte	0x02, 0x02, 0x02, 0x00, 0x02, 0x05, 0x05, 0x00, 0x02, 0x03, 0x00, 0x00, 0x02, 0x06, 0x01, 0x00


//--------------------- .nv.callgraph             --------------------------
	.section	.nv.callgraph,"",@"SHT_CUDA_CALLGRAPH"
	.align	4
	.sectionentsize	8
	.align		4
        /*0000*/ 	.word	0x00000000
	.align		4
        /*0004*/ 	.word	0xffffffff
	.align		4
        /*0008*/ 	.word	0x00000000
	.align		4
        /*000c*/ 	.word	0xfffffffe
	.align		4
        /*0010*/ 	.word	0x00000000
	.align		4
        /*0014*/ 	.word	0xfffffffd
	.align		4
        /*0018*/ 	.word	0x00000000
	.align		4
        /*001c*/ 	.word	0xfffffffc


//--------------------- .nv.constant4             --------------------------
	.section	.nv.constant4,"a",@progbits
	.align	8
	.align		8
.nv.constant4:
        /*0000*/ 	.dword	_$_str


//--------------------- .text.attn_fwd            --------------------------
	.section	.text.attn_fwd,"ax",@progbits
	.align	128
        .global         attn_fwd
        .type           attn_fwd,@function
        .size           attn_fwd,(.L_x_28 - attn_fwd)
        .other          attn_fwd,@"STO_CUDA_ENTRY STV_DEFAULT"
attn_fwd:
.text.attn_fwd:
[----:B------:R-:W0:Y:S01]  /*0000*/  LDC R1, c[0x0][0x37c] ;  /* 0x0000df00ff017b82 */ /* 0x000e220000000800 */
[----:B------:R-:W1:Y:S01]  /*0010*/  S2R R0, SR_TID.X ;  /* 0x0000000000007919 */ /* 0x000e620000002100 */
[----:B0-----:R-:W-:Y:S02]  /*0020*/  IADD3 R1, PT, PT, R1, -0x320, RZ ;  /* 0xfffffce001017810 */ /* 0x001fe40007ffe0ff */
[----:B-1----:R-:W-:-:S13]  /*0030*/  ISETP.GE.U32.AND P0, PT, R0, 0x20, PT ;  /* 0x000000200000780c */ /* 0x002fda0003f06070 */
[----:B------:R-:W-:Y:S05]  /*0040*/  @P0 BRA `(.L_x_0) ;  /* 0x0000000000b80947 */ /* 0x000fea0003800000 */
[----:B------:R-:W0:Y:S01]  /*0050*/  S2UR UR6, SR_CgaCtaId ;  /* 0x00000000000679c3 */ /* 0x000e220000008800 */
[----:B------:R-:W-:Y:S01]  /*0060*/  NOP ;  /* 0x0000000000007918 */ /* 0x000fe20000000000 */
[----:B------:R-:W-:Y:S02]  /*0070*/  UMOV UR4, 0x40 ;  /* 0x0000004000047882 */ /* 0x000fe40000000000 */
[----:B0-----:R-:W-:-:S09]  /*0080*/  ULEA UR4, UR6, UR4, 0x18 ;  /* 0x0000000406047291 */ /* 0x001fd2000f8ec0ff */
[----:B------:R-:W0:Y:S01]  /*0090*/  LDS.U8 R0, [UR4] ;  /* 0x00000004ff007984 */ /* 0x000e220008000000 */
[----:B------:R-:W-:Y:S02]  /*00a0*/  UMOV UR4, 0x400 ;  /* 0x0000040000047882 */ /* 0x000fe40000000000 */
[----:B------:R-:W-:Y:S01]  /*00b0*/  ULEA UR4, UR6, UR4, 0x18 ;  /* 0x0000000406047291 */ /* 0x000fe2000f8ec0ff */
[----:B0-----:R-:W-:-:S13]  /*00c0*/  ISETP.NE.AND P1, PT, R0, RZ, PT ;  /* 0x000000ff0000720c */ /* 0x001fda0003f25270 */
[----:B------:R-:W-:Y:S05]  /*00d0*/  @P1 BRA `(.L_x_1) ;  /* 0x00000000007c1947 */ /* 0x000fea0003800000 */
[----:B------:R-:W-:-:S13]  /*00e0*/  ELECT P1, URZ, PT ;  /* 0x0000000000ff782f */ /* 0x000fda0003820000 */
[----:B------:R-:W-:Y:S05]  /*00f0*/  @!P1 BRA `(.L_x_2) ;  /* 0x0000000000849947 */ /* 0x000fea0003800000 */
[----:B------:R-:W-:Y:S01]  /*0100*/  UMOV UR5, 0x8 ;  /* 0x0000000800057882 */ /* 0x000fe20000000000 */
[----:B------:R-:W-:Y:S01]  /*0110*/  HFMA2 R4, -RZ, RZ, 0, 5.9604644775390625e-08 ;  /* 0x00000001ff047431 */ /* 0x000fe200000001ff */
[----:B------:R-:W-:-:S03]  /*0120*/  MOV R5, 0xff ;  /* 0x000000ff00057802 */ /* 0x000fc60000000f00 */
[----:B------:R-:W-:Y:S04]  /*0130*/  DEPBAR.LE SB0, 0x36 ;  /* 0x00008d800000791a */ /* 0x000fe80000000000 */
[----:B------:R-:W0:Y:S02]  /*0140*/  UTCATOMSWS.FIND_AND_SET.ALIGN UP0, UR5, UR5 ;  /* 0x00000005000575e3 */ /* 0x000e240008000800 */
[----:B0-----:R-:W-:-:S04]  /*0150*/  PLOP3.LUT P1, PT, PT, PT, UP0, 0x80, 0x8 ;  /* 0x000000000008781c */ /* 0x001fc80003f2f008 */
[----:B------:R-:W-:-:S04]  /*0160*/  SEL R0, RZ, 0xffffffff, !P1 ;  /* 0xffffffffff007807 */ /* 0x000fc80004800000 */
[----:B------:R-:W-:Y:S02]  /*0170*/  ISETP.NE.AND P1, PT, R0, RZ, PT ;  /* 0x000000ff0000720c */ /* 0x000fe40003f25270 */
[----:B------:R-:W-:-:S11]  /*0180*/  MOV R0, UR5 ;  /* 0x0000000500007c02 */ /* 0x000fd60008000f00 */
[----:B------:R-:W-:Y:S05]  /*0190*/  @P1 BRA `(.L_x_3) ;  /* 0x0000000000241947 */ /* 0x000fea0003800000 */
.L_x_4:
[----:B------:R-:W-:Y:S05]  /*01a0*/  NANOSLEEP 0x64 ;  /* 0x000000640000795d */ /* 0x000fea0003800000 */
[----:B------:R-:W-:-:S05]  /*01b0*/  UMOV UR5, 0x8 ;  /* 0x0000000800057882 */ /* 0x000fca0000000000 */
[----:B------:R-:W-:Y:S04]  /*01c0*/  DEPBAR.LE SB0, 0x36 ;  /* 0x00008d800000791a */ /* 0x000fe80000000000 */
[----:B------:R-:W0:Y:S02]  /*01d0*/  UTCATOMSWS.FIND_AND_SET.ALIGN UP0, UR5, UR5 ;  /* 0x00000005000575e3 */ /* 0x000e240008000800 */
[----:B0-----:R-:W-:-:S04]  /*01e0*/  PLOP3.LUT P1, PT, PT, PT, UP0, 0x80, 0x8 ;  /* 0x000000000008781c */ /* 0x001fc80003f2f008 */
[----:B------:R-:W-:-:S04]  /*01f0*/  SEL R0, RZ, 0xffffffff, !P1 ;  /* 0xffffffffff007807 */ /* 0x000fc80004800000 */
[----:B------:R-:W-:Y:S02]  /*0200*/  ISETP.NE.AND P1, PT, R0, RZ, PT ;  /* 0x000000ff0000720c */ /* 0x000fe40003f25270 */
[----:B------:R-:W-:-:S11]  /*0210*/  MOV R0, UR5 ;  /* 0x0000000500007c02 */ /* 0x000fd60008000f00 */
[----:B------:R-:W-:Y:S05]  /*0220*/  @!P1 BRA `(.L_x_4) ;  /* 0xfffffffc00dc9947 */ /* 0x000fea000383ffff */
.L_x_3:
[----:B------:R-:W-:Y:S01]  /*0230*/  IADD3 R3, PT, PT, R0, 0x10, RZ ;  /* 0x0000001000037810 */ /* 0x000fe20007ffe0ff */
[----:B------:R-:W-:Y:S01]  /*0240*/  UMOV UR5, 0x50 ;  /* 0x0000005000057882 */ /* 0x000fe20000000000 */
[----:B------:R-:W-:Y:S01]  /*0250*/  SHF.L.U32 R2, R5, R0, RZ ;  /* 0x0000000005027219 */ /* 0x000fe200000006ff */
[----:B------:R-:W-:Y:S01]  /*0260*/  ULEA UR5, UR6, UR5, 0x18 ;  /* 0x0000000506057291 */ /* 0x000fe2000f8ec0ff */
[----:B------:R-:W-:Y:S02]  /*0270*/  SHF.L.U32 R3, R4, R3, RZ ;  /* 0x0000000304037219 */ /* 0x000fe400000006ff */
[----:B------:R-:W-:Y:S02]  /*0280*/  SHF.L.U32 R0, R0, 0x5, RZ ;  /* 0x0000000500007819 */ /* 0x000fe400000006ff */
[----:B------:R-:W-:-:S05]  /*0290*/  LOP3.LUT R2, R3, R2, RZ, 0xfc, !PT ;  /* 0x0000000203027212 */ /* 0x000fca00078efcff */
[----:B------:R0:W-:Y:S04]  /*02a0*/  ATOMS.OR RZ, [UR5], R2 ;  /* 0x00000002ffff798c */ /* 0x0001e8000b000005 */
[----:B------:R0:W-:Y:S01]  /*02b0*/  STS [UR4], R0 ;  /* 0x00000000ff007988 */ /* 0x0001e20008000804 */
[----:B------:R-:W-:Y:S05]  /*02c0*/  BRA `(.L_x_2) ;  /* 0x0000000000107947 */ /* 0x000fea0003800000 */
.L_x_1:
[----:B------:R-:W-:Y:S02]  /*02d0*/  MOV R0, 0xffffffff ;  /* 0xffffffff00007802 */ /* 0x000fe40000000f00 */
[----:B------:R-:W-:-:S03]  /*02e0*/  MOV R2, 0x310 ;  /* 0x0000031000027802 */ /* 0x000fc60000000f00 */
[----:B------:R0:W-:Y:S04]  /*02f0*/  STS [UR4], R0 ;  /* 0x00000000ff007988 */ /* 0x0001e80008000804 */
[----:B0-----:R-:W-:Y:S05]  /*0300*/  CALL.REL.NOINC `($__internal_1_$__cuda_sm10x_tcgen05_guardrail_trap_phase_invalid_during_alloc) ;  /* 0x0000011400dc7944 */ /* 0x001fea0003c00000 */
.L_x_2:
[----:B------:R-:W-:Y:S05]  /*0310*/  WARPSYNC.ALL ;  /* 0x0000000000007948 */ /* 0x000fea0003800000 */
[----:B------:R-:W-:Y:S01]  /*0320*/  NOP ;  /* 0x0000000000007918 */ /* 0x000fe20000000000 */
.L_x_0:
[----:B------:R-:W1:Y:S01]  /*0330*/  S2R R142, SR_TID.X ;  /* 0x00000000008e7919 */ /* 0x000e620000002100 */
[----:B------:R-:W2:Y:S01]  /*0340*/  S2UR UR15, SR_CTAID.Y ;  /* 0x00000000000f79c3 */ /* 0x000ea20000002600 */
[----:B------:R-:W2:Y:S01]  /*0350*/  LDCU.64 UR4, c[0x0][0x3b0] ;  /* 0x00007600ff0477ac */ /* 0x000ea20008000a00 */
[----:B0-----:R-:W0:Y:S01]  /*0360*/  S2R R0, SR_CTAID.X ;  /* 0x0000000000007919 */ /* 0x001e220000002500 */
[----:B------:R-:W-:Y:S01]  /*0370*/  UMOV UR14, 0x400 ;  /* 0x00000400000e7882 */ /* 0x000fe20000000000 */
[----:B------:R-:W3:Y:S04]  /*0380*/  LDCU.64 UR28, c[0x0][0x358] ;  /* 0x00006b00ff1c77ac */ /* 0x000ee80008000a00 */
[----:B------:R-:W4:Y:S08]  /*0390*/  LDC.64 R2, c[0x0][0x380] ;  /* 0x0000e000ff027b82 */ /* 0x000f300000000a00 */
[----:B------:R-:W3:Y:S08]  /*03a0*/  LDC R173, c[0x0][0x3b8] ;  /* 0x0000ee00ffad7b82 */ /* 0x000ef00000000800 */
[----:B------:R-:W3:Y:S01]  /*03b0*/  S2UR UR6, SR_CgaCtaId ;  /* 0x00000000000679c3 */ /* 0x000ee20000008800 */
[----:B--2---:R-:W-:-:S04]  /*03c0*/  UIMAD UR4, UR15, UR4, URZ ;  /* 0x000000040f0472a4 */ /* 0x004fc8000f8e02ff */
[----:B------:R-:W-:Y:S01]  /*03d0*/  USHF.L.U32 UR7, UR4, 0x1, URZ ;  /* 0x0000000104077899 */ /* 0x000fe200080006ff */
[----:B-1----:R-:W-:-:S04]  /*03e0*/  LOP3.LUT R137, R142, 0x7f, RZ, 0xc0, !PT ;  /* 0x0000007f8e897812 */ /* 0x002fc800078ec0ff */
[----:B0-----:R-:W-:-:S05]  /*03f0*/  LEA R4, R0, R137, 0x7 ;  /* 0x0000008900047211 */ /* 0x001fca00078e38ff */
[----:B------:R-:W-:Y:S01]  /*0400*/  IMAD R0, R4, UR5, RZ ;  /* 0x0000000504007c24 */ /* 0x000fe2000f8e02ff */
[----:B------:R-:W-:Y:S01]  /*0410*/  UIMAD.WIDE UR4, UR4, 0x2, URZ ;  /* 0x00000002040478a5 */ /* 0x000fe2000f8e02ff */
[C---:B---3--:R-:W-:Y:S01]  /*0420*/  IMAD R17, R173.reuse, 0x50, RZ ;  /* 0x00000050ad117824 */ /* 0x048fe200078e02ff */
[C---:B------:R-:W-:Y:S02]  /*0430*/  SHF.L.U32 R7, R173.reuse, 0x3, RZ ;  /* 0x00000003ad077819 */ /* 0x040fe400000006ff */
[C---:B------:R-:W-:Y:S01]  /*0440*/  SHF.L.U32 R5, R0.reuse, 0x1, RZ ;  /* 0x0000000100057819 */ /* 0x040fe200000006ff */
[----:B------:R-:W-:Y:S01]  /*0450*/  IMAD.HI R0, R0, 0x2, RZ ;  /* 0x0000000200007827 */ /* 0x000fe200078e02ff */
[----:B------:R-:W-:Y:S01]  /*0460*/  SHF.L.U32 R13, R173, 0x4, RZ ;  /* 0x00000004ad0d7819 */ /* 0x000fe200000006ff */
[----:B------:R-:W-:Y:S01]  /*0470*/  ULEA UR14, UR6, UR14, 0x18 ;  /* 0x0000000e060e7291 */ /* 0x000fe2000f8ec0ff */
[----:B------:R-:W-:Y:S01]  /*0480*/  BAR.SYNC.DEFER_BLOCKING 0x0 ;  /* 0x0000000000007b1d */ /* 0x000fe20000010000 */
[----:B----4-:R-:W-:Y:S01]  /*0490*/  IADD3 R4, P1, P2, R5, UR7, R2 ;  /* 0x0000000705047c10 */ /* 0x010fe2000fa3e002 */
[----:B------:R-:W-:-:S03]  /*04a0*/  IMAD R35, R173, 0x14, RZ ;  /* 0x00000014ad237824 */ /* 0x000fc600078e02ff */
[----:B------:R-:W-:Y:S01]  /*04b0*/  IADD3.X R5, PT, PT, R0, UR5, R3, P1, P2 ;  /* 0x0000000500057c10 */ /* 0x000fe20008fe4403 */
[C---:B------:R-:W-:Y:S01]  /*04c0*/  IMAD R31, R173.reuse, 0x60, RZ ;  /* 0x00000060ad1f7824 */ /* 0x040fe200078e02ff */
[CC--:B------:R-:W-:Y:S01]  /*04d0*/  LEA R16, P6, R173.reuse, R4.reuse, 0x4 ;  /* 0x00000004ad107211 */ /* 0x0c0fe200078c20ff */
[C---:B------:R-:W-:Y:S01]  /*04e0*/  IMAD R25, R173.reuse, 0xa, RZ ;  /* 0x0000000aad197824 */ /* 0x040fe200078e02ff */
[CC--:B------:R-:W-:Y:S01]  /*04f0*/  LEA R6, P4, R173.reuse, R4.reuse, 0x5 ;  /* 0x00000004ad067211 */ /* 0x0c0fe200078828ff */
[----:B------:R-:W-:Y:S01]  /*0500*/  IMAD R23, R173, 0x6, RZ ;  /* 0x00000006ad177824 */ /* 0x000fe200078e02ff */
[-C--:B------:R-:W-:Y:S01]  /*0510*/  IADD3 R24, P1, PT, R17, R4.reuse, RZ ;  /* 0x0000000411187210 */ /* 0x080fe20007f3e0ff */
[----:B------:R-:W-:Y:S01]  /*0520*/  IMAD R97, R173, 0x30, RZ ;  /* 0x00000030ad617824 */ /* 0x000fe200078e02ff */
[----:B------:R-:W-:Y:S02]  /*0530*/  LEA.HI.X.SX32 R17, R7, R5, 0x1, P6 ;  /* 0x0000000507117211 */ /* 0x000fe400030f0eff */
[C---:B------:R-:W-:Y:S01]  /*0540*/  LEA R9, R173.reuse, R173, 0x1 ;  /* 0x000000adad097211 */ /* 0x040fe200078e08ff */
[----:B------:R-:W-:Y:S01]  /*0550*/  IMAD R87, R173, 0x28, RZ ;  /* 0x00000028ad577824 */ /* 0x000fe200078e02ff */
[-C--:B------:R-:W-:Y:S01]  /*0560*/  LEA.HI.X.SX32 R7, R13, R5.reuse, 0x1, P4 ;  /* 0x000000050d077211 */ /* 0x080fe200020f0eff */
[----:B------:R-:W-:Y:S01]  /*0570*/  IMAD R51, R173, 0x18, RZ ;  /* 0x00000018ad337824 */ /* 0x000fe200078e02ff */
[-C--:B------:R-:W-:Y:S01]  /*0580*/  IADD3 R30, P4, PT, R35, R4.reuse, RZ ;  /* 0x00000004231e7210 */ /* 0x080fe20007f9e0ff */
[----:B------:R-:W-:Y:S01]  /*0590*/  IMAD R53, R173, 0x1c, RZ ;  /* 0x0000001cad357824 */ /* 0x000fe200078e02ff */
[-C--:B------:R-:W-:Y:S01]  /*05a0*/  IADD3 R26, P5, PT, R31, R4.reuse, RZ ;  /* 0x000000041f1a7210 */ /* 0x080fe20007fbe0ff */
[----:B------:R-:W-:Y:S01]  /*05b0*/  IMAD R111, R173, 0x7e, RZ ;  /* 0x0000007ead6f7824 */ /* 0x000fe200078e02ff */
[-C--:B------:R-:W-:Y:S01]  /*05c0*/  LEA.HI.X.SX32 R31, R25, R5.reuse, 0x1, P4 ;  /* 0x00000005191f7211 */ /* 0x080fe200020f0eff */
[----:B------:R-:W0:Y:S01]  /*05d0*/  LDS R136, [UR14] ;  /* 0x0000000eff887984 */ /* 0x000e220008000800 */
[----:B------:R-:W-:Y:S01]  /*05e0*/  IADD3 R124, P4, PT, R23, R4, RZ ;  /* 0x00000004177c7210 */ /* 0x000fe20007f9e0ff */
[C---:B------:R-:W-:Y:S01]  /*05f0*/  IMAD R27, R173.reuse, 0xc, RZ ;  /* 0x0000000cad1b7824 */ /* 0x040fe200078e02ff */
[----:B------:R-:W-:Y:S01]  /*0600*/  SHF.L.U32 R21, R173, 0x5, RZ ;  /* 0x00000005ad157819 */ /* 0x000fe200000006ff */
[----:B------:R-:W-:Y:S01]  /*0610*/  BAR.SYNC.DEFER_BLOCKING 0x0 ;  /* 0x0000000000007b1d */ /* 0x000fe20000010000 */
[----:B------:R-:W-:-:S02]  /*0620*/  LEA.HI.X.SX32 R125, R9, R5, 0x1, P4 ;  /* 0x00000005097d7211 */ /* 0x000fc400020f0eff */
[-C--:B------:R-:W-:Y:S02]  /*0630*/  LEA R12, P2, R173, R4.reuse, 0x6 ;  /* 0x00000004ad0c7211 */ /* 0x080fe400078430ff */
[-C--:B------:R-:W-:Y:S01]  /*0640*/  IADD3 R130, P4, PT, R97, R4.reuse, RZ ;  /* 0x0000000461827210 */ /* 0x080fe20007f9e0ff */
[C---:B------:R-:W-:Y:S01]  /*0650*/  IMAD R33, R173.reuse, 0xe, RZ ;  /* 0x0000000ead217824 */ /* 0x040fe200078e02ff */
[CC--:B------:R-:W-:Y:S01]  /*0660*/  LEA R15, R173.reuse, R173.reuse, 0x2 ;  /* 0x000000adad0f7211 */ /* 0x0c0fe200078e10ff */
[----:B------:R-:W-:Y:S01]  /*0670*/  IMAD R109, R173, 0x70, RZ ;  /* 0x00000070ad6d7824 */ /* 0x000fe200078e02ff */
[-C--:B------:R-:W-:Y:S02]  /*0680*/  IADD3 R20, P6, PT, R25, R4.reuse, RZ ;  /* 0x0000000419147210 */ /* 0x080fe40007fde0ff */
[C---:B------:R-:W-:Y:S01]  /*0690*/  LEA R101, R173.reuse, -R173, 0x6 ;  /* 0x800000adad657211 */ /* 0x040fe200078e30ff */
[----:B------:R-:W-:Y:S01]  /*06a0*/  IMAD R99, R173, 0x38, RZ ;  /* 0x00000038ad637824 */ /* 0x000fe200078e02ff */
[-C--:B------:R-:W-:Y:S01]  /*06b0*/  LEA.HI.X.SX32 R25, R87, R5.reuse, 0x1, P1 ;  /* 0x0000000557197211 */ /* 0x080fe200008f0eff */
[----:B------:R-:W-:Y:S01]  /*06c0*/  IMAD R63, R173, 0x1a, RZ ;  /* 0x0000001aad3f7824 */ /* 0x000fe200078e02ff */
[-C--:B------:R-:W-:Y:S01]  /*06d0*/  LEA.HI.X.SX32 R13, R21, R5.reuse, 0x1, P2 ;  /* 0x00000005150d7211 */ /* 0x080fe200010f0eff */
[----:B------:R-:W-:Y:S01]  /*06e0*/  IMAD R103, R173, 0x42, RZ ;  /* 0x00000042ad677824 */ /* 0x000fe200078e02ff */
[----:B------:R-:W-:Y:S01]  /*06f0*/  IADD3 R128, P1, PT, R51, R4, RZ ;  /* 0x0000000433807210 */ /* 0x000fe20007f3e0ff */
[----:B------:R-:W-:Y:S01]  /*0700*/  IMAD R41, R173, 0xd, RZ ;  /* 0x0000000dad297824 */ /* 0x000fe200078e02ff */
[----:B------:R-:W-:-:S02]  /*0710*/  LEA.HI.X.SX32 R131, R51, R5, 0x1, P4 ;  /* 0x0000000533837211 */ /* 0x000fc400020f0eff */
        /* <DEDUP_REMOVED lines=8> */
[-C--:B------:R-:W-:Y:S01]  /*07a0*/  IADD3 R122, P2, PT, R87, R4.reuse, RZ ;  /* 0x00000004577a7210 */ /* 0x080fe20007f5e0ff */
[----:B------:R-:W-:Y:S01]  /*07b0*/  IMAD R75, R173, 0x22, RZ ;  /* 0x00000022ad4b7824 */ /* 0x000fe200078e02ff */
[-C--:B------:R-:W-:Y:S01]  /*07c0*/  LEA.HI.X.SX32 R129, R27, R5.reuse, 0x1, P1 ;  /* 0x000000051b817211 */ /* 0x080fe200008f0eff */
[----:B------:R-:W-:Y:S01]  /*07d0*/  IMAD R95, R173, 0x2c, RZ ;  /* 0x0000002cad5f7824 */ /* 0x000fe200078e02ff */
[-C--:B------:R-:W-:Y:S01]  /*07e0*/  IADD3 R132, P1, PT, R33, R4.reuse, RZ ;  /* 0x0000000421847210 */ /* 0x080fe20007f3e0ff */
[----:B------:R-:W-:Y:S01]  /*07f0*/  IMAD R105, R173, 0x44, RZ ;  /* 0x00000044ad697824 */ /* 0x000fe200078e02ff */
[----:B------:R-:W-:Y:S01]  /*0800*/  LEA.HI.X.SX32 R135, R33, R5, 0x1, P4 ;  /* 0x0000000521877211 */ /* 0x000fe200020f0eff */
[C---:B------:R-:W-:Y:S01]  /*0810*/  IMAD R69, R173.reuse, 0x1e, RZ ;  /* 0x0000001ead457824 */ /* 0x040fe200078e02ff */
[C---:B------:R-:W-:Y:S01]  /*0820*/  LEA R29, R173.reuse, -R173, 0x3 ;  /* 0x800000adad1d7211 */ /* 0x040fe200078e18ff */
[----:B------:R-:W-:Y:S01]  /*0830*/  IMAD R91, R173, 0x2a, RZ ;  /* 0x0000002aad5b7824 */ /* 0x000fe200078e02ff */
[-C--:B------:R-:W-:Y:S01]  /*0840*/  LEA.HI.X.SX32 R33, R101, R5.reuse, 0x1, P6 ;  /* 0x0000000565217211 */ /* 0x080fe200030f0eff */
[C---:B------:R-:W-:Y:S01]  /*0850*/  IMAD R55, R173.reuse, 0x15, RZ ;  /* 0x00000015ad377824 */ /* 0x040fe200078e02ff */
[C---:B------:R-:W-:Y:S01]  /*0860*/  SHF.L.U32 R11, R173.reuse, 0x2, RZ ;  /* 0x00000002ad0b7819 */ /* 0x040fe200000006ff */
[----:B------:R-:W-:Y:S01]  /*0870*/  IMAD R83, R173, 0x26, RZ ;  /* 0x00000026ad537824 */ /* 0x000fe200078e02ff */
[-C--:B------:R-:W-:Y:S01]  /*0880*/  IADD3 R28, P3, PT, R109, R4.reuse, RZ ;  /* 0x000000046d1c7210 */ /* 0x080fe20007f7e0ff */
[----:B------:R-:W-:Y:S01]  /*0890*/  IMAD R151, R173, 0x32, RZ ;  /* 0x00000032ad977824 */ /* 0x000fe200078e02ff */
[-C--:B------:R-:W-:Y:S01]  /*08a0*/  LEA.HI.X.SX32 R123, R35, R5.reuse, 0x1, P2 ;  /* 0x00000005237b7211 */ /* 0x080fe200010f0eff */
[C---:B------:R-:W-:Y:S01]  /*08b0*/  IMAD R49, R173.reuse, 0x13, RZ ;  /* 0x00000013ad317824 */ /* 0x040fe200078e02ff */
[CC--:B------:R-:W-:Y:S01]  /*08c0*/  LEA R34, P6, R173.reuse, R4.reuse, 0x3 ;  /* 0x00000004ad227211 */ /* 0x0c0fe200078c18ff */
[----:B------:R-:W-:Y:S01]  /*08d0*/  IMAD R61, R173, 0x19, RZ ;  /* 0x00000019ad3d7824 */ /* 0x000fe200078e02ff */
[-C--:B------:R-:W-:Y:S01]  /*08e0*/  IADD3 R126, P2, PT, R27, R4.reuse, RZ ;  /* 0x000000041b7e7210 */ /* 0x080fe20007f5e0ff */
[----:B------:R-:W-:Y:S01]  /*08f0*/  IMAD R145, R173, 0x2e, RZ ;  /* 0x0000002ead917824 */ /* 0x000fe200078e02ff */
[-C--:B------:R-:W-:Y:S01]  /*0900*/  LEA.HI.X.SX32 R27, R97, R5.reuse, 0x1, P5 ;  /* 0x00000005611b7211 */ /* 0x080fe200028f0eff */
[----:B------:R-:W-:Y:S01]  /*0910*/  IMAD R155, R173, 0x34, RZ ;  /* 0x00000034ad9b7824 */ /* 0x000fe200078e02ff */
[-C--:B------:R-:W-:Y:S01]  /*0920*/  LEA.HI.X.SX32 R133, R29, R5.reuse, 0x1, P1 ;  /* 0x000000051d857211 */ /* 0x080fe200008f0eff */
[----:B------:R-:W-:Y:S01]  /*0930*/  IMAD R165, R173, 0x3a, RZ ;  /* 0x0000003aada57824 */ /* 0x000fe200078e02ff */
[-C--:B------:R-:W-:Y:S01]  /*0940*/  IADD3 R138, P5, PT, R99, R4.reuse, RZ ;  /* 0x00000004638a7210 */ /* 0x080fe20007fbe0ff */
[----:B------:R-:W-:Y:S01]  /*0950*/  IMAD R107, R173, 0x46, RZ ;  /* 0x00000046ad6b7824 */ /* 0x000fe200078e02ff */
[-C--:B------:R-:W-:Y:S01]  /*0960*/  LEA.HI.X.SX32 R29, R99, R5.reuse, 0x1, P3 ;  /* 0x00000005631d7211 */ /* 0x080fe200018f0eff */
[----:B------:R-:W-:Y:S01]  /*0970*/  IMAD R59, R173, 0x17, RZ ;  /* 0x00000017ad3b7824 */ /* 0x000fe200078e02ff */
[-C--:B------:R-:W-:Y:S01]  /*0980*/  LEA.HI.X.SX32 R35, R11, R5.reuse, 0x1, P6 ;  /* 0x000000050b237211 */ /* 0x080fe200030f0eff */
[C---:B------:R-:W-:Y:S01]  /*0990*/  IMAD R67, R173.reuse, 0x1d, RZ ;  /* 0x0000001dad437824 */ /* 0x040fe200078e02ff */
[C---:B------:R-:W-:Y:S01]  /*09a0*/  SHF.L.U32 R3, R173.reuse, 0x1, RZ ;  /* 0x00000001ad037819 */ /* 0x040fe200000006ff */
[----:B------:R-:W-:Y:S01]  /*09b0*/  IMAD R169, R173, 0x3c, RZ ;  /* 0x0000003cada97824 */ /* 0x000fe200078e02ff */
[-C--:B------:R-:W-:Y:S01]  /*09c0*/  LEA.HI.X.SX32 R127, R23, R5.reuse, 0x1, P2 ;  /* 0x00000005177f7211 */ /* 0x080fe200010f0eff */
[C---:B------:R-:W-:Y:S01]  /*09d0*/  IMAD R77, R173.reuse, 0x23, RZ ;  /* 0x00000023ad4d7824 */ /* 0x040fe200078e02ff */
[CC--:B------:R-:W-:Y:S01]  /*09e0*/  LEA R120, P3, R173.reuse, R4.reuse, 0x2 ;  /* 0x00000004ad787211 */ /* 0x0c0fe200078610ff */
        /* <DEDUP_REMOVED lines=12> */
[----:B------:R-:W-:Y:S01]  /*0ab0*/  IMAD R65, R173, 0x1b, RZ ;  /* 0x0000001bad417824 */ /* 0x000fe200078e02ff */
[-C--:B------:R-:W-:Y:S01]  /*0ac0*/  LEA.HI.X.SX32 R3, R73, R5.reuse, 0x1, P2 ;  /* 0x0000000549037211 */ /* 0x080fe200010f0eff */
[----:B------:R-:W-:Y:S01]  /*0ad0*/  IMAD R89, R173, 0x29, RZ ;  /* 0x00000029ad597824 */ /* 0x000fe200078e02ff */
[-C--:B------:R-:W-:Y:S01]  /*0ae0*/  IADD3 R38, P3, PT, R57, R4.reuse, RZ ;  /* 0x0000000439267210 */ /* 0x080fe20007f7e0ff */
[----:B------:R-:W5:Y:S01]  /*0af0*/  LDG.E.U16 R18, desc[UR28][R50.64] ;  /* 0x0000001c32127981 */ /* 0x000f62000c1e1500 */
[-C--:B------:R-:W-:Y:S01]  /*0b00*/  IADD3 R98, P6, PT, R79, R4.reuse, RZ ;  /* 0x000000044f627210 */ /* 0x080fe20007fde0ff */
[C---:B------:R-:W-:Y:S01]  /*0b10*/  IMAD R193, R173.reuse, 0x62, RZ ;  /* 0x00000062adc17824 */ /* 0x040fe200078e02ff */
[CC--:B------:R-:W-:Y:S01]  /*0b20*/  LEA.HI.X.SX32 R141, R173.reuse, R5.reuse, 0x1, P5 ;  /* 0x00000005ad8d7211 */ /* 0x0c0fe200028f0eff */
[----:B------:R-:W-:Y:S01]  /*0b30*/  IMAD R85, R173, 0x27, RZ ;  /* 0x00000027ad557824 */ /* 0x000fe200078e02ff */
[----:B------:R-:W-:Y:S01]  /*0b40*/  LEA.HI.X.SX32 R39, R39, R5, 0x1, P3 ;  /* 0x0000000527277211 */ /* 0x000fe200018f0eff */
[C---:B------:R-:W-:Y:S01]  /*0b50*/  IMAD R191, R173.reuse, 0x5e, RZ ;  /* 0x0000005eadbf7824 */ /* 0x040fe200078e02ff */
[CC--:B------:R-:W-:Y:S01]  /*0b60*/  LEA R37, R173.reuse, R173.reuse, 0x3 ;  /* 0x000000adad257211 */ /* 0x0c0fe200078e18ff */
[----:B------:R-:W5:Y:S01]  /*0b70*/  LDG.E.U16 R9, desc[UR28][R30.64] ;  /* 0x0000001c1e097981 */ /* 0x000f62000c1e1500 */
[CC--:B------:R-:W-:Y:S01]  /*0b80*/  LEA R45, R173.reuse, R173.reuse, 0x4 ;  /* 0x000000adad2d7211 */ /* 0x0c0fe200078e20ff */
[C---:B------:R-:W-:Y:S01]  /*0b90*/  IMAD R171, R173.reuse, 0x3e, RZ ;  /* 0x0000003eadab7824 */ /* 0x040fe200078e02ff */
[----:B------:R-:W-:Y:S01]  /*0ba0*/  LEA R43, R173, -R173, 0x4 ;  /* 0x800000adad2b7211 */ /* 0x000fe200078e20ff */
[----:B------:R1:W5:Y:S01]  /*0bb0*/  LDG.E.U16 R50, desc[UR28][R2.64] ;  /* 0x0000001c02327981 */ /* 0x000362000c1e1500 */
        /* <DEDUP_REMOVED lines=8> */
[-C--:B------:R-:W-:Y:S01]  /*0c40*/  IADD3 R58, P4, PT, R107, R4.reuse, RZ ;  /* 0x000000046b3a7210 */ /* 0x080fe20007f9e0ff */
[----:B-1----:R-:W1:Y:S01]  /*0c50*/  LDC.64 R2, c[0x0][0x3c0] ;  /* 0x0000f000ff027b82 */ /* 0x002e620000000a00 */
        /* <DEDUP_REMOVED lines=16> */
[-C--:B------:R-:W-:Y:S01]  /*0d60*/  LEA.HI.X.SX32 R103, R55, R5.reuse, 0x1, P3 ;  /* 0x0000000537677211 */ /* 0x080fe200018f0eff */
[----:B------:R2:W5:Y:S01]  /*0d70*/  LDG.E.U16 R51, desc[UR28][R56.64] ;  /* 0x0000001c38337981 */ /* 0x000562000c1e1500 */
[-C--:B------:R-:W-:Y:S01]  /*0d80*/  IADD3 R100, P5, PT, R83, R4.reuse, RZ ;  /* 0x0000000453647210 */ /* 0x080fe20007fbe0ff */
[----:B------:R-:W-:Y:S01]  /*0d90*/  IMAD R195, R173, 0x64, RZ ;  /* 0x00000064adc37824 */ /* 0x000fe200078e02ff */
[-C--:B------:R-:W-:Y:S01]  /*0da0*/  IADD3 R108, P3, PT, R151, R4.reuse, RZ ;  /* 0x00000004976c7210 */ /* 0x080fe20007f7e0ff */
[----:B------:R-:W5:Y:S01]  /*0db0*/  LDG.E.U16 R31, desc[UR28][R52.64] ;  /* 0x0000001c341f7981 */ /* 0x000f62000c1e1500 */
[-C--:B------:R-:W-:Y:S01]  /*0dc0*/  LEA.HI.X.SX32 R101, R49, R5.reuse, 0x1, P5 ;  /* 0x0000000531657211 */ /* 0x080fe200028f0eff */
[----:B------:R-:W-:Y:S01]  /*0dd0*/  IMAD R197, R173, 0x66, RZ ;  /* 0x00000066adc57824 */ /* 0x000fe200078e02ff */
[-C--:B------:R-:W-:Y:S01]  /*0de0*/  LEA.HI.X.SX32 R109, R61, R5.reuse, 0x1, P3 ;  /* 0x000000053d6d7211 */ /* 0x080fe200018f0eff */
[----:B------:R-:W-:Y:S01]  /*0df0*/  IMAD R199, R173, 0x68, RZ ;  /* 0x00000068adc77824 */ /* 0x000fe200078e02ff */
[-C--:B------:R-:W-:Y:S01]  /*0e00*/  IADD3 R64, P2, PT, R177, R4.reuse, RZ ;  /* 0x00000004b1407210 */ /* 0x080fe20007f5e0ff */
[C---:B------:R-:W-:Y:S01]  /*0e10*/  IMAD R201, R173.reuse, 0x6a, RZ ;  /* 0x0000006aadc97824 */ /* 0x040fe200078e02ff */
[----:B--2---:R-:W-:Y:S01]  /*0e20*/  SHF.R.U32.HI R56, RZ, 0x6, R142 ;  /* 0x00000006ff387819 */ /* 0x004fe2000001168e */
[----:B------:R-:W-:Y:S01]  /*0e30*/  IMAD R203, R173, 0x6c, RZ ;  /* 0x0000006cadcb7824 */ /* 0x000fe200078e02ff */
[-C--:B------:R-:W-:Y:S01]  /*0e40*/  IADD3 R106, P5, PT, R145, R4.reuse, RZ ;  /* 0x00000004916a7210 */ /* 0x080fe20007fbe0ff */
[----:B------:R-:W5:Y:S01]  /*0e50*/  LDG.E.U16 R27, desc[UR28][R26.64] ;  /* 0x0000001c1a1b7981 */ /* 0x000f62000c1e1500 */
[-C--:B------:R-:W-:Y:S01]  /*0e60*/  IADD3 R110, P6, PT, R155, R4.reuse, RZ ;  /* 0x000000049b6e7210 */ /* 0x080fe20007fde0ff */
[----:B------:R-:W-:Y:S01]  /*0e70*/  IMAD R153, R173, 0x33, RZ ;  /* 0x00000033ad997824 */ /* 0x000fe200078e02ff */
[-C--:B------:R-:W-:Y:S01]  /*0e80*/  IADD3 R114, P3, PT, R165, R4.reuse, RZ ;  /* 0x00000004a5727210 */ /* 0x080fe20007f7e0ff */
[C---:B------:R-:W-:Y:S01]  /*0e90*/  IMAD R157, R173.reuse, 0x35, RZ ;  /* 0x00000035ad9d7824 */ /* 0x040fe200078e02ff */
[----:B------:R-:W-:Y:S01]  /*0ea0*/  SGXT.U32 R56, R56, 0x1 ;  /* 0x000000013838781a */ /* 0x000fe20000000000 */
[----:B------:R-:W-:Y:S01]  /*0eb0*/  IMAD R207, R173, 0x72, RZ ;  /* 0x00000072adcf7824 */ /* 0x000fe200078e02ff */
[-C--:B------:R-:W-:Y:S01]  /*0ec0*/  LEA.HI.X.SX32 R107, R59, R5.reuse, 0x1, P5 ;  /* 0x000000053b6b7211 */ /* 0x080fe200028f0eff */
[----:B------:R-:W-:Y:S01]  /*0ed0*/  IMAD R209, R173, 0x74, RZ ;  /* 0x00000074add17824 */ /* 0x000fe200078e02ff */
[-C--:B------:R-:W-:Y:S01]  /*0ee0*/  LEA.HI.X.SX32 R111, R63, R5.reuse, 0x1, P6 ;  /* 0x000000053f6f7211 */ /* 0x080fe200030f0eff */
[----:B------:R-:W5:Y:S01]  /*0ef0*/  LDG.E.U16 R26, desc[UR28][R96.64] ;  /* 0x0000001c601a7981 */ /* 0x000f62000c1e1500 */
[----:B------:R-:W-:Y:S01]  /*0f00*/  LEA.HI.X.SX32 R115, R67, R5, 0x1, P3 ;  /* 0x0000000543737211 */ /* 0x000fe200018f0eff */
[----:B-1----:R-:W-:Y:S01]  /*0f10*/  IMAD R56, R56, R3, RZ ;  /* 0x0000000338387224 */ /* 0x002fe200078e02ff */
        /* <DEDUP_REMOVED lines=9> */
[----:B------:R1:W5:Y:S01]  /*0fb0*/  LDG.E.U16 R52, desc[UR28][R58.64] ;  /* 0x0000001c3a347981 */ /* 0x000362000c1e1500 */
[-C--:B------:R-:W-:Y:S01]  /*0fc0*/  IADD3 R66, P1, PT, R179, R4.reuse, RZ ;  /* 0x00000004b3427210 */ /* 0x080fe20007f3e0ff */
[----:B------:R-:W-:Y:S01]  /*0fd0*/  IMAD R163, R173, 0x39, RZ ;  /* 0x00000039ada37824 */ /* 0x000fe200078e02ff */
[-C--:B------:R-:W-:Y:S01]  /*0fe0*/  LEA.HI.X.SX32 R117, R69, R5.reuse, 0x1, P6 ;  /* 0x0000000545757211 */ /* 0x080fe200030f0eff */
[----:B------:R-:W5:Y:S01]  /*0ff0*/  LDG.E.U16 R25, desc[UR28][R24.64] ;  /* 0x0000001c18197981 */ /* 0x000f62000c1e1500 */
[-C--:B------:R-:W-:Y:S01]  /*1000*/  LEA.HI.X.SX32 R61, R79, R5.reuse, 0x1, P3 ;  /* 0x000000054f3d7211 */ /* 0x080fe200018f0eff */
[----:B------:R-:W-:Y:S01]  /*1010*/  IMAD R167, R173, 0x3b, RZ ;  /* 0x0000003bada77824 */ /* 0x000fe200078e02ff */
[----:B------:R-:W-:Y:S01]  /*1020*/  IADD3 R54, P6, PT, R119, R4, RZ ;  /* 0x0000000477367210 */ /* 0x000fe20007fde0ff */
[----:B------:R-:W5:Y:S01]  /*1030*/  LDG.E.U16 R19, desc[UR28][R4.64] ;  /* 0x0000001c04137981 */ /* 0x000f62000c1e1500 */
[-C--:B------:R-:W-:Y:S01]  /*1040*/  LEA.HI.X.SX32 R69, R91, R5.reuse, 0x1, P4 ;  /* 0x000000055b457211 */ /* 0x080fe200020f0eff */
[----:B------:R-:W2:Y:S01]  /*1050*/  LDCU UR4, c[0x0][0x3c8] ;  /* 0x00007900ff0477ac */ /* 0x000ea20008000800 */
[-C--:B------:R-:W-:Y:S01]  /*1060*/  LEA.HI.X.SX32 R113, R65, R5.reuse, 0x1, P5 ;  /* 0x0000000541717211 */ /* 0x080fe200028f0eff */
[----:B------:R3:W5:Y:S01]  /*1070*/  LDG.E.U16 R53, desc[UR28][R60.64] ;  /* 0x0000001c3c357981 */ /* 0x000762000c1e1500 */
[----:B------:R-:W-:-:S02]  /*1080*/  LEA.HI.X.SX32 R67, R89, R5, 0x1, P1 ;  /* 0x0000000559437211 */ /* 0x000fc400008f0eff */
[----:B------:R-:W-:Y:S01]  /*1090*/  IADD3 R80, P4, PT, R193, R4, RZ ;  /* 0x00000004c1507210 */ /* 0x000fe20007f9e0ff */
[----:B------:R-:W5:Y:S01]  /*10a0*/  LDG.E.U16 R24, desc[UR28][R98.64] ;  /* 0x0000001c62187981 */ /* 0x000f62000c1e1500 */
[----:B-1----:R-:W-:Y:S02]  /*10b0*/  LEA R58, R3, R56, 0x1 ;  /* 0x00000038033a7211 */ /* 0x002fe400078e08ff */
[----:B------:R-:W-:Y:S01]  /*10c0*/  LEA.HI.X.SX32 R65, R85, R5, 0x1, P2 ;  /* 0x0000000555417211 */ /* 0x000fe200010f0eff */
[----:B------:R-:W5:Y:S01]  /*10d0*/  LDG.E.U16 R30, desc[UR28][R100.64] ;  /* 0x0000001c641e7981 */ /* 0x000f62000c1e1500 */
[-C--:B------:R-:W-:Y:S02]  /*10e0*/  IADD3 R78, P1, PT, R191, R4.reuse, RZ ;  /* 0x00000004bf4e7210 */ /* 0x080fe40007f3e0ff */
[----:B------:R-:W-:Y:S01]  /*10f0*/  LEA R71, R173, -R173, 0x5 ;  /* 0x800000adad477211 */ /* 0x000fe200078e28ff */
[----:B------:R-:W5:Y:S01]  /*1100*/  LDG.E.U16 R29, desc[UR28][R28.64] ;  /* 0x0000001c1c1d7981 */ /* 0x000f62000c1e1500 */
[----:B------:R-:W-:-:S02]  /*1110*/  IADD3 R118, P5, PT, R171, R4, RZ ;  /* 0x00000004ab767210 */ /* 0x000fc40007fbe0ff */
[-C--:B------:R-:W-:Y:S01]  /*1120*/  LEA.HI.X.SX32 R55, R81, R5.reuse, 0x1, P6 ;  /* 0x0000000551377211 */ /* 0x080fe200030f0eff */
[----:B------:R1:W5:Y:S01]  /*1130*/  LDG.E.U16 R65, desc[UR28][R64.64] ;  /* 0x0000001c40417981 */ /* 0x000362000c1e1500 */
[----:B------:R-:W-:Y:S02]  /*1140*/  IADD3 R70, P3, PT, R183, R4, RZ ;  /* 0x00000004b7467210 */ /* 0x000fe40007f7e0ff */
[-C--:B------:R-:W-:Y:S01]  /*1150*/  LEA.HI.X.SX32 R81, R149, R5.reuse, 0x1, P4 ;  /* 0x0000000595517211 */ /* 0x080fe200020f0eff */
[----:B------:R-:W5:Y:S01]  /*1160*/  LDG.E.U16 R13, desc[UR28][R12.64] ;  /* 0x0000001c0c0d7981 */ /* 0x000f62000c1e1500 */
[----:B---3--:R-:W-:Y:S02]  /*1170*/  LEA R60, R3, R58, 0x1 ;  /* 0x0000003a033c7211 */ /* 0x008fe400078e08ff */
[----:B------:R-:W-:Y:S01]  /*1180*/  LEA.HI.X.SX32 R79, R147, R5, 0x1, P1 ;  /* 0x00000005934f7211 */ /* 0x000fe200008f0eff */
[----:B------:R-:W5:Y:S01]  /*1190*/  LDG.E.U16 R28, desc[UR28][R102.64] ;  /* 0x0000001c661c7981 */ /* 0x000f62000c1e1500 */
[----:B------:R-:W-:-:S02]  /*11a0*/  IADD3 R92, P4, PT, R205, R4, RZ ;  /* 0x00000004cd5c7210 */ /* 0x000fc40007f9e0ff */
[-C--:B------:R-:W-:Y:S01]  /*11b0*/  LEA.HI.X.SX32 R119, R71, R5.reuse, 0x1, P5 ;  /* 0x0000000547777211 */ /* 0x080fe200028f0eff */
[----:B------:R-:W5:Y:S01]  /*11c0*/  LDG.E.U16 R22, desc[UR28][R36.64] ;  /* 0x0000001c24167981 */ /* 0x000f62000c1e1500 */
[-C--:B------:R-:W-:Y:S02]  /*11d0*/  LEA.HI.X.SX32 R71, R93, R5.reuse, 0x1, P3 ;  /* 0x000000055d477211 */ /* 0x080fe400018f0eff */
[----:B-1----:R-:W-:Y:S01]  /*11e0*/  LEA R64, R3, R60, 0x1 ;  /* 0x0000003c03407211 */ /* 0x002fe200078e08ff */
[----:B------:R1:W5:Y:S01]  /*11f0*/  LDG.E.U16 R79, desc[UR28][R78.64] ;  /* 0x0000001c4e4f7981 */ /* 0x000362000c1e1500 */
[----:B------:R-:W-:Y:S02]  /*1200*/  LEA.HI.X.SX32 R93, R161, R5, 0x1, P4 ;  /* 0x00000005a15d7211 */ /* 0x000fe400020f0eff */
[-C--:B------:R-:W-:Y:S01]  /*1210*/  IADD3 R62, P5, PT, R175, R4.reuse, RZ ;  /* 0x00000004af3e7210 */ /* 0x080fe20007fbe0ff */
[----:B------:R-:W5:Y:S01]  /*1220*/  LDG.E.U16 R12, desc[UR28][R34.64] ;  /* 0x0000001c220c7981 */ /* 0x000f62000c1e1500 */
[----:B------:R-:W-:-:S02]  /*1230*/  IADD3 R72, P6, PT, R185, R4, RZ ;  /* 0x00000004b9487210 */ /* 0x000fc40007fde0ff */
[-C--:B------:R-:W-:Y:S01]  /*1240*/  LEA.HI.X.SX32 R63, R83, R5.reuse, 0x1, P5 ;  /* 0x00000005533f7211 */ /* 0x080fe200028f0eff */
[----:B------:R3:W5:Y:S01]  /*1250*/  LDG.E.U16 R93, desc[UR28][R92.64] ;  /* 0x0000001c5c5d7981 */ /* 0x000762000c1e1500 */
[----:B------:R-:W-:Y:S02]  /*1260*/  IADD3 R74, P5, PT, R187, R4, RZ ;  /* 0x00000004bb4a7210 */ /* 0x000fe40007fbe0ff */
[----:B-1----:R-:W-:Y:S01]  /*1270*/  LEA R78, R3, R64, 0x1 ;  /* 0x00000040034e7211 */ /* 0x002fe200078e08ff */
[----:B------:R-:W5:Y:S01]  /*1280*/  LDG.E.U16 R37, desc[UR28][R112.64] ;  /* 0x0000001c70257981 */ /* 0x000f62000c1e1500 */
[----:B------:R-:W-:Y:S02]  /*1290*/  IADD3 R76, P2, PT, R189, R4, RZ ;  /* 0x00000004bd4c7210 */ /* 0x000fe40007f5e0ff */
[-C--:B------:R-:W-:Y:S01]  /*12a0*/  LEA.HI.X.SX32 R73, R95, R5.reuse, 0x1, P6 ;  /* 0x000000055f497211 */ /* 0x080fe200030f0eff */
[----:B------:R-:W5:Y:S01]  /*12b0*/  LDG.E.U16 R34, desc[UR28][R108.64] ;  /* 0x0000001c6c227981 */ /* 0x000f62000c1e1500 */
[----:B------:R-:W-:-:S02]  /*12c0*/  LEA.HI.X.SX32 R75, R143, R5, 0x1, P5 ;  /* 0x000000058f4b7211 */ /* 0x000fc400028f0eff */
[----:B---3--:R-:W-:Y:S01]  /*12d0*/  LEA R92, R3, R78, 0x1 ;  /* 0x0000004e035c7211 */ /* 0x008fe200078e08ff */
[----:B------:R-:W5:Y:S01]  /*12e0*/  LDG.E.U16 R35, desc[UR28][R110.64] ;  /* 0x0000001c6e237981 */ /* 0x000f62000c1e1500 */
[----:B------:R-:W-:Y:S02]  /*12f0*/  LEA.HI.X.SX32 R77, R145, R5, 0x1, P2 ;  /* 0x00000005914d7211 */ /* 0x000fe400010f0eff */
[----:B------:R-:W-:Y:S01]  /*1300*/  LEA R96, R3, R92, 0x1 ;  /* 0x0000005c03607211 */ /* 0x000fe200078e08ff */
[----:B------:R-:W5:Y:S01]  /*1310*/  LDG.E.U16 R36, desc[UR28][R114.64] ;  /* 0x0000001c72247981 */ /* 0x000f62000c1e1500 */
[-C--:B------:R-:W-:Y:S02]  /*1320*/  IADD3 R82, P3, PT, R195, R4.reuse, RZ ;  /* 0x00000004c3527210 */ /* 0x080fe40007f7e0ff */
[-C--:B------:R-:W-:Y:S01]  /*1330*/  IADD3 R84, P6, PT, R197, R4.reuse, RZ ;  /* 0x00000004c5547210 */ /* 0x080fe20007fde0ff */
[----:B------:R1:W5:Y:S01]  /*1340*/  LDG.E.U16 R8, desc[UR28][R128.64] ;  /* 0x0000001c80087981 */ /* 0x000362000c1e1500 */
[----:B------:R-:W-:-:S02]  /*1350*/  IADD3 R86, P5, PT, R199, R4, RZ ;  /* 0x00000004c7567210 */ /* 0x000fc40007fbe0ff */
[-C--:B------:R-:W-:Y:S01]  /*1360*/  IADD3 R88, P2, PT, R201, R4.reuse, RZ ;  /* 0x00000004c9587210 */ /* 0x080fe20007f5e0ff */
[----:B------:R-:W5:Y:S01]  /*1370*/  LDG.E.U16 R14, desc[UR28][R120.64] ;  /* 0x0000001c780e7981 */ /* 0x000f62000c1e1500 */
[----:B------:R-:W-:Y:S02]  /*1380*/  IADD3 R90, P1, PT, R203, R4, RZ ;  /* 0x00000004cb5a7210 */ /* 0x000fe40007f3e0ff */
[----:B------:R-:W-:Y:S01]  /*1390*/  LEA R98, R3, R96, 0x1 ;  /* 0x0000006003627211 */ /* 0x000fe200078e08ff */
[----:B------:R-:W-:Y:S01]  /*13a0*/  IMAD R2, R2, UR15, RZ ;  /* 0x0000000f02027c24 */ /* 0x000fe2000f8e02ff */
[-C--:B------:R-:W-:Y:S01]  /*13b0*/  LEA.HI.X.SX32 R83, R151, R5.reuse, 0x1, P3 ;  /* 0x0000000597537211 */ /* 0x080fe200018f0eff */
[----:B-1----:R-:W1:Y:S01]  /*13c0*/  LDC.64 R128, c[0x0][0x388] ;  /* 0x0000e200ff807b82 */ /* 0x002e620000000a00 */
[-C--:B------:R-:W-:Y:S01]  /*13d0*/  LEA.HI.X.SX32 R85, R153, R5.reuse, 0x1, P6 ;  /* 0x0000000599557211 */ /* 0x080fe200030f0eff */
[----:B------:R-:W5:Y:S01]  /*13e0*/  LDG.E.U16 R11, desc[UR28][R124.64] ;  /* 0x0000001c7c0b7981 */ /* 0x000f62000c1e1500 */
[----:B------:R-:W-:-:S02]  /*13f0*/  LEA.HI.X.SX32 R87, R155, R5, 0x1, P5 ;  /* 0x000000059b577211 */ /* 0x000fc400028f0eff */
[-C--:B------:R-:W-:Y:S01]  /*1400*/  LEA.HI.X.SX32 R89, R157, R5.reuse, 0x1, P2 ;  /* 0x000000059d597211 */ /* 0x080fe200010f0eff */
[----:B------:R-:W5:Y:S01]  /*1410*/  LDG.E.U16 R0, desc[UR28][R126.64] ;  /* 0x0000001c7e007981 */ /* 0x000f62000c1e1500 */
[----:B------:R-:W-:Y:S02]  /*1420*/  LEA.HI.X.SX32 R91, R159, R5, 0x1, P1 ;  /* 0x000000059f5b7211 */ /* 0x000fe400008f0eff */
[-C--:B------:R-:W-:Y:S01]  /*1430*/  IADD3 R94, P3, PT, R207, R4.reuse, RZ ;  /* 0x00000004cf5e7210 */ /* 0x080fe20007f7e0ff */
[----:B------:R-:W5:Y:S01]  /*1440*/  LDG.E.U16 R23, desc[UR28][R130.64] ;  /* 0x0000001c82177981 */ /* 0x000f62000c1e1500 */
[-C--:B------:R-:W-:Y:S02]  /*1450*/  IADD3 R40, P6, PT, R209, R4.reuse, RZ ;  /* 0x00000004d1287210 */ /* 0x080fe40007fde0ff */
[-C--:B------:R-:W-:Y:S01]  /*1460*/  IADD3 R42, P5, PT, R211, R4.reuse, RZ ;  /* 0x00000004d32a7210 */ /* 0x080fe20007fbe0ff */
[----:B------:R-:W5:Y:S01]  /*1470*/  LDG.E.U16 R10, desc[UR28][R138.64] ;  /* 0x0000001c8a0a7981 */ /* 0x000f62000c1e1500 */
[----:B------:R-:W-:-:S02]  /*1480*/  IADD3 R44, P2, PT, R213, R4, RZ ;  /* 0x00000004d52c7210 */ /* 0x000fc40007f5e0ff */
[-C--:B------:R-:W-:Y:S01]  /*1490*/  IADD3 R46, P1, PT, R215, R4.reuse, RZ ;  /* 0x00000004d72e7210 */ /* 0x080fe20007f3e0ff */
[----:B------:R-:W5:Y:S01]  /*14a0*/  LDG.E.U16 R15, desc[UR28][R6.64] ;  /* 0x0000001c060f7981 */ /* 0x000f62000c1e1500 */
[----:B------:R-:W-:Y:S01]  /*14b0*/  IADD3 R48, P4, PT, R217, R4, RZ ;  /* 0x00000004d9307210 */ /* 0x000fe20007f9e0ff */
[----:B------:R-:W-:Y:S01]  /*14c0*/  IMAD R4, R173, 0x3d, RZ ;  /* 0x0000003dad047824 */ /* 0x000fe200078e02ff */
[----:B------:R-:W-:Y:S01]  /*14d0*/  LEA R100, R3, R98, 0x1 ;  /* 0x0000006203647211 */ /* 0x000fe200078e08ff */
[----:B------:R-:W5:Y:S01]  /*14e0*/  LDG.E.U16 R17, desc[UR28][R16.64] ;  /* 0x0000001c10117981 */ /* 0x000f62000c1e1500 */
[-C--:B------:R-:W-:Y:S02]  /*14f0*/  LEA.HI.X.SX32 R95, R163, R5.reuse, 0x1, P3 ;  /* 0x00000005a35f7211 */ /* 0x080fe400018f0eff */
[-C--:B------:R-:W-:Y:S01]  /*1500*/  LEA.HI.X.SX32 R41, R165, R5.reuse, 0x1, P6 ;  /* 0x00000005a5297211 */ /* 0x080fe200030f0eff */
[----:B------:R-:W5:Y:S01]  /*1510*/  LDG.E.U16 R54, desc[UR28][R54.64] ;  /* 0x0000001c36367981 */ /* 0x000f62000c1e1500 */
[----:B------:R-:W-:-:S02]  /*1520*/  LEA.HI.X.SX32 R43, R167, R5, 0x1, P5 ;  /* 0x00000005a72b7211 */ /* 0x000fc400028f0eff */
[-C--:B------:R-:W-:Y:S01]  /*1530*/  LEA.HI.X.SX32 R45, R169, R5.reuse, 0x1, P2 ;  /* 0x00000005a92d7211 */ /* 0x080fe200010f0eff */
[----:B------:R3:W5:Y:S01]  /*1540*/  LDG.E.U16 R40, desc[UR28][R40.64] ;  /* 0x0000001c28287981 */ /* 0x000762000c1e1500 */
[-C--:B------:R-:W-:Y:S02]  /*1550*/  LEA.HI.X.SX32 R47, R4, R5.reuse, 0x1, P1 ;  /* 0x00000005042f7211 */ /* 0x080fe400008f0eff */
[----:B------:R-:W-:Y:S01]  /*1560*/  LEA.HI.X.SX32 R49, R171, R5, 0x1, P4 ;  /* 0x00000005ab317211 */ /* 0x000fe200020f0eff */
[----:B------:R-:W5:Y:S01]  /*1570*/  LDG.E.U16 R4, desc[UR28][R122.64] ;  /* 0x0000001c7a047981 */ /* 0x000f62000c1e1500 */
[----:B------:R-:W-:-:S03]  /*1580*/  LEA R102, R3, R100, 0x1 ;  /* 0x0000006403667211 */ /* 0x000fc600078e08ff */
[----:B------:R-:W5:Y:S04]  /*1590*/  LDG.E.U16 R5, desc[UR28][R20.64] ;  /* 0x0000001c14057981 */ /* 0x000f68000c1e1500 */
[----:B------:R-:W5:Y:S04]  /*15a0*/  LDG.E.U16 R46, desc[UR28][R46.64] ;  /* 0x0000001c2e2e7981 */ /* 0x000f68000c1e1500 */
[----:B------:R-:W5:Y:S04]  /*15b0*/  LDG.E.U16 R42, desc[UR28][R42.64] ;  /* 0x0000001c2a2a7981 */ /* 0x000f68000c1e1500 */
[----:B------:R-:W5:Y:S04]  /*15c0*/  LDG.E.U16 R21, desc[UR28][R32.64] ;  /* 0x0000001c20157981 */ /* 0x000f68000c1e1500 */
[----:B------:R-:W5:Y:S01]  /*15d0*/  LDG.E.U16 R20, desc[UR28][R38.64] ;  /* 0x0000001c26147981 */ /* 0x000f62000c1e1500 */
[----:B---3--:R-:W-:-:S03]  /*15e0*/  SHF.L.U32 R41, R2, 0x1, RZ ;  /* 0x0000000102297819 */ /* 0x008fc600000006ff */
[----:B------:R-:W5:Y:S04]  /*15f0*/  LDG.E.U16 R44, desc[UR28][R44.64] ;  /* 0x0000001c2c2c7981 */ /* 0x000f68000c1e1500 */
[----:B------:R3:W5:Y:S04]  /*1600*/  LDG.E.U16 R32, desc[UR28][R104.64] ;  /* 0x0000001c68207981 */ /* 0x000768000c1e1500 */
[----:B------:R4:W5:Y:S04]  /*1610*/  LDG.E.U16 R33, desc[UR28][R106.64] ;  /* 0x0000001c6a217981 */ /* 0x000968000c1e1500 */
[----:B------:R0:W5:Y:S01]  /*1620*/  LDG.E.U16 R38, desc[UR28][R116.64] ;  /* 0x0000001c74267981 */ /* 0x000162000c1e1500 */
[----:B---3--:R-:W-:-:S03]  /*1630*/  LEA R104, R3, R102, 0x1 ;  /* 0x0000006603687211 */ /* 0x008fc600078e08ff */
[----:B------:R3:W5:Y:S01]  /*1640*/  LDG.E.U16 R39, desc[UR28][R118.64] ;  /* 0x0000001c76277981 */ /* 0x000762000c1e1500 */
[----:B----4-:R-:W-:-:S03]  /*1650*/  LEA R106, R3, R104, 0x1 ;  /* 0x00000068036a7211 */ /* 0x010fc600078e08ff */
[----:B------:R4:W5:Y:S01]  /*1660*/  LDG.E.U16 R7, desc[UR28][R132.64] ;  /* 0x0000001c84077981 */ /* 0x000962000c1e1500 */
[----:B------:R-:W-:-:S03]  /*1670*/  LEA R108, R3, R106, 0x1 ;  /* 0x0000006a036c7211 */ /* 0x000fc600078e08ff */
[----:B------:R0:W5:Y:S01]  /*1680*/  LDG.E.U16 R16, desc[UR28][R140.64] ;  /* 0x0000001c8c107981 */ /* 0x000162000c1e1500 */
[----:B------:R-:W-:-:S03]  /*1690*/  LEA R110, R3, R108, 0x1 ;  /* 0x0000006c036e7211 */ /* 0x000fc600078e08ff */
[----:B------:R1:W5:Y:S01]  /*16a0*/  LDG.E.U16 R6, desc[UR28][R134.64] ;  /* 0x0000001c86067981 */ /* 0x000362000c1e1500 */
[----:B------:R-:W-:-:S03]  /*16b0*/  LEA R112, R3, R110, 0x1 ;  /* 0x0000006e03707211 */ /* 0x000fc600078e08ff */
[----:B------:R1:W5:Y:S01]  /*16c0*/  LDG.E.U16 R48, desc[UR28][R48.64] ;  /* 0x0000001c30307981 */ /* 0x000362000c1e1500 */
[----:B------:R-:W-:-:S03]  /*16d0*/  LEA R114, R3, R112, 0x1 ;  /* 0x0000007003727211 */ /* 0x000fc600078e08ff */
[----:B------:R1:W5:Y:S01]  /*16e0*/  LDG.E.U16 R62, desc[UR28][R62.64] ;  /* 0x0000001c3e3e7981 */ /* 0x000362000c1e1500 */
[----:B0-----:R-:W-:-:S03]  /*16f0*/  LEA R116, R3, R114, 0x1 ;  /* 0x0000007203747211 */ /* 0x001fc600078e08ff */
[----:B------:R0:W5:Y:S01]  /*1700*/  LDG.E.U16 R66, desc[UR28][R66.64] ;  /* 0x0000001c42427981 */ /* 0x000162000c1e1500 */
[C---:B---3--:R-:W-:Y:S02]  /*1710*/  LEA R118, R3.reuse, R116, 0x1 ;  /* 0x0000007403767211 */ /* 0x048fe400078e08ff */
[----:B------:R-:W-:Y:S01]  /*1720*/  LOP3.LUT R47, R142, 0x3f, RZ, 0xc0, !PT ;  /* 0x0000003f8e2f7812 */ /* 0x000fe200078ec0ff */
[----:B------:R0:W5:Y:S01]  /*1730*/  LDG.E.U16 R68, desc[UR28][R68.64] ;  /* 0x0000001c44447981 */ /* 0x000162000c1e1500 */
[C---:B------:R-:W-:Y:S02]  /*1740*/  LEA R120, R3.reuse, R118, 0x1 ;  /* 0x0000007603787211 */ /* 0x040fe400078e08ff */
[----:B------:R-:W-:Y:S01]  /*1750*/  R2UR UR13, R136 ;  /* 0x00000000880d72ca */ /* 0x000fe200000e0000 */
[----:B------:R0:W5:Y:S01]  /*1760*/  LDG.E.U16 R70, desc[UR28][R70.64] ;  /* 0x0000001c46467981 */ /* 0x000162000c1e1500 */
[----:B------:R-:W-:Y:S01]  /*1770*/  LEA R122, R3, R120, 0x1 ;  /* 0x00000078037a7211 */ /* 0x000fe200078e08ff */
[----:B--2---:R-:W-:-:S02]  /*1780*/  IMAD R43, R47, UR4, RZ ;  /* 0x000000042f2b7c24 */ /* 0x004fc4000f8e02ff */
[----:B------:R0:W5:Y:S01]  /*1790*/  LDG.E.U16 R72, desc[UR28][R72.64] ;  /* 0x0000001c48487981 */ /* 0x000162000c1e1500 */
[----:B------:R-:W-:Y:S02]  /*17a0*/  LEA R124, R3, R122, 0x1 ;  /* 0x0000007a037c7211 */ /* 0x000fe400078e08ff */
[----:B------:R-:W-:Y:S01]  /*17b0*/  SHF.L.U32 R45, R43, 0x1, RZ ;  /* 0x000000012b2d7819 */ /* 0x000fe200000006ff */
[----:B------:R0:W5:Y:S01]  /*17c0*/  LDG.E.U16 R74, desc[UR28][R74.64] ;  /* 0x0000001c4a4a7981 */ /* 0x000162000c1e1500 */
[----:B------:R-:W-:Y:S01]  /*17d0*/  LEA R126, R3, R124, 0x1 ;  /* 0x0000007c037e7211 */ /* 0x000fe200078e08ff */
[----:B------:R-:W-:Y:S01]  /*17e0*/  IMAD.HI R43, R43, 0x2, RZ ;  /* 0x000000022b2b7827 */ /* 0x000fe200078e02ff */
[----:B-1----:R-:W-:Y:S01]  /*17f0*/  IADD3 R41, P1, P2, R45, R128, R41 ;  /* 0x000000802d297210 */ /* 0x002fe20007a3e029 */
[----:B------:R0:W5:Y:S02]  /*1800*/  LDG.E.U16 R76, desc[UR28][R76.64] ;  /* 0x0000001c4c4c7981 */ /* 0x000164000c1e1500 */
[----:B------:R-:W-:Y:S01]  /*1810*/  IMAD.HI R2, R2, 0x2, RZ ;  /* 0x0000000202027827 */ /* 0x000fe200078e02ff */
[----:B------:R-:W-:Y:S01]  /*1820*/  LEA R128, R3, R126, 0x1 ;  /* 0x0000007e03807211 */ /* 0x000fe200078e08ff */
[----:B------:R0:W5:Y:S03]  /*1830*/  LDG.E.U16 R80, desc[UR28][R80.64] ;  /* 0x0000001c50507981 */ /* 0x000166000c1e1500 */
[----:B------:R-:W-:Y:S01]  /*1840*/  IADD3.X R43, PT, PT, R43, R129, R2, P1, P2 ;  /* 0x000000812b2b7210 */ /* 0x000fe20000fe4402 */
[----:B------:R0:W5:Y:S01]  /*1850*/  LDG.E.U16 R82, desc[UR28][R82.64] ;  /* 0x0000001c52527981 */ /* 0x000162000c1e1500 */
[----:B------:R-:W-:-:S02]  /*1860*/  LEA R130, R3, R128, 0x1 ;  /* 0x0000008003827211 */ /* 0x000fc400078e08ff */
[-C--:B------:R-:W-:Y:S01]  /*1870*/  LEA R220, P1, R56, R41.reuse, 0x1 ;  /* 0x0000002938dc7211 */ /* 0x080fe200078208ff */
[----:B------:R0:W5:Y:S01]  /*1880*/  LDG.E.U16 R84, desc[UR28][R84.64] ;  /* 0x0000001c54547981 */ /* 0x000162000c1e1500 */
[-C--:B------:R-:W-:Y:S02]  /*1890*/  LEA R218, P2, R58, R41.reuse, 0x1 ;  /* 0x000000293ada7211 */ /* 0x080fe400078408ff */
[----:B------:R-:W-:Y:S01]  /*18a0*/  LEA R138, P3, R60, R41, 0x1 ;  /* 0x000000293c8a7211 */ /* 0x000fe200078608ff */
[----:B------:R0:W5:Y:S01]  /*18b0*/  LDG.E.U16 R86, desc[UR28][R86.64] ;  /* 0x0000001c56567981 */ /* 0x000162000c1e1500 */
[----:B----4-:R-:W-:Y:S02]  /*18c0*/  LEA R132, R3, R130, 0x1 ;  /* 0x0000008203847211 */ /* 0x010fe400078e08ff */
[-C--:B------:R-:W-:Y:S01]  /*18d0*/  LEA.HI.X.SX32 R221, R56, R43.reuse, 0x1, P1 ;  /* 0x0000002b38dd7211 */ /* 0x080fe200008f0eff */
[----:B------:R0:W5:Y:S01]  /*18e0*/  LDG.E.U16 R88, desc[UR28][R88.64] ;  /* 0x0000001c58587981 */ /* 0x000162000c1e1500 */
[----:B------:R-:W-:-:S02]  /*18f0*/  LEA.HI.X.SX32 R219, R58, R43, 0x1, P2 ;  /* 0x0000002b3adb7211 */ /* 0x000fc400010f0eff */
[----:B------:R-:W-:Y:S01]  /*1900*/  LEA R166, P1, R64, R41, 0x1 ;  /* 0x0000002940a67211 */ /* 0x000fe200078208ff */
[----:B------:R0:W5:Y:S01]  /*1910*/  LDG.E.U16 R90, desc[UR28][R90.64] ;  /* 0x0000001c5a5a7981 */ /* 0x000162000c1e1500 */
[----:B------:R-:W-:Y:S02]  /*1920*/  LEA.HI.X.SX32 R139, R60, R43, 0x1, P3 ;  /* 0x0000002b3c8b7211 */ /* 0x000fe400018f0eff */
[-C--:B------:R-:W-:Y:S01]  /*1930*/  LEA R140, P2, R78, R41.reuse, 0x1 ;  /* 0x000000294e8c7211 */ /* 0x080fe200078408ff */
[----:B------:R0:W5:Y:S01]  /*1940*/  LDG.E.U16 R94, desc[UR28][R94.64] ;  /* 0x0000001c5e5e7981 */ /* 0x000162000c1e1500 */
[----:B------:R-:W-:Y:S02]  /*1950*/  LEA R134, P3, R92, R41, 0x1 ;  /* 0x000000295c867211 */ /* 0x000fe400078608ff */
[----:B------:R-:W-:Y:S02]  /*1960*/  LEA R56, R3, R132, 0x1 ;  /* 0x0000008403387211 */ /* 0x000fe400078e08ff */
[-C--:B------:R-:W-:Y:S01]  /*1970*/  LEA.HI.X.SX32 R167, R64, R43.reuse, 0x1, P1 ;  /* 0x0000002b40a77211 */ /* 0x080fe200008f0eff */
[----:B------:R-:W-:Y:S01]  /*1980*/  STL.64 [R1+0x2c0], R220 ;  /* 0x0002c0dc01007387 */ /* 0x000fe20000100a00 */
[----:B------:R-:W-:-:S02]  /*1990*/  LEA.HI.X.SX32 R141, R78, R43, 0x1, P2 ;  /* 0x0000002b4e8d7211 */ /* 0x000fc400010f0eff */
[----:B------:R-:W-:Y:S01]  /*19a0*/  LEA.HI.X.SX32 R135, R92, R43, 0x1, P3 ;  /* 0x0000002b5c877211 */ /* 0x000fe200018f0eff */
[----:B------:R-:W-:Y:S01]  /*19b0*/  STL.64 [R1+0x2b8], R218 ;  /* 0x0002b8da01007387 */ /* 0x000fe20000100a00 */
[----:B------:R-:W-:-:S03]  /*19c0*/  LEA R58, R3, R56, 0x1 ;  /* 0x00000038033a7211 */ /* 0x000fc600078e08ff */
[----:B------:R-:W-:Y:S01]  /*19d0*/  STL.64 [R1+0x2b0], R138 ;  /* 0x0002b08a01007387 */ /* 0x000fe20000100a00 */
[----:B------:R-:W-:-:S03]  /*19e0*/  LEA R60, R3, R58, 0x1 ;  /* 0x0000003a033c7211 */ /* 0x000fc600078e08ff */
[----:B------:R-:W-:Y:S04]  /*19f0*/  STL.64 [R1+0x2a8], R166 ;  /* 0x0002a8a601007387 */ /* 0x000fe80000100a00 */
[----:B------:R1:W-:Y:S04]  /*1a00*/  STL.64 [R1+0x2a0], R140 ;  /* 0x0002a08c01007387 */ /* 0x0003e80000100a00 */
[----:B------:R2:W-:Y:S01]  /*1a10*/  STL.64 [R1+0x298], R134 ;  /* 0x0002988601007387 */ /* 0x0005e20000100a00 */
[----:B------:R-:W-:Y:S02]  /*1a20*/  LEA R64, R3, R60, 0x1 ;  /* 0x0000003c03407211 */ /* 0x000fe400078e08ff */
[----:B------:R-:W-:-:S02]  /*1a30*/  LEA R164, P2, R98, R41, 0x1 ;  /* 0x0000002962a47211 */ /* 0x000fc400078408ff */
[-C--:B-1----:R-:W-:Y:S02]  /*1a40*/  LEA R140, P3, R100, R41.reuse, 0x1 ;  /* 0x00000029648c7211 */ /* 0x082fe400078608ff */
[----:B--2---:R-:W-:-:S04]  /*1a50*/  LEA R134, P1, R96, R41, 0x1 ;  /* 0x0000002960867211 */ /* 0x004fc800078208ff */
[----:B------:R-:W-:Y:S02]  /*1a60*/  LEA.HI.X.SX32 R135, R96, R43, 0x1, P1 ;  /* 0x0000002b60877211 */ /* 0x000fe400008f0eff */
[----:B------:R-:W-:Y:S02]  /*1a70*/  LEA R96, P1, R102, R41, 0x1 ;  /* 0x0000002966607211 */ /* 0x000fe400078208ff */
[-C--:B------:R-:W-:Y:S02]  /*1a80*/  LEA.HI.X.SX32 R141, R100, R43.reuse, 0x1, P3 ;  /* 0x0000002b648d7211 */ /* 0x080fe400018f0eff */
[----:B------:R-:W-:Y:S02]  /*1a90*/  LEA R78, R3, R64, 0x1 ;  /* 0x00000040034e7211 */ /* 0x000fe400078e08ff */
[-C--:B------:R-:W-:Y:S02]  /*1aa0*/  LEA.HI.X.SX32 R165, R98, R43.reuse, 0x1, P2 ;  /* 0x0000002b62a57211 */ /* 0x080fe400010f0eff */
[----:B------:R-:W-:Y:S01]  /*1ab0*/  LEA.HI.X.SX32 R97, R102, R43, 0x1, P1 ;  /* 0x0000002b66617211 */ /* 0x000fe200008f0eff */
[----:B------:R-:W-:Y:S01]  /*1ac0*/  STL.64 [R1+0x290], R134 ;  /* 0x0002908601007387 */ /* 0x000fe20000100a00 */
[----:B------:R-:W-:-:S02]  /*1ad0*/  LEA R170, P2, R104, R41, 0x1 ;  /* 0x0000002968aa7211 */ /* 0x000fc400078408ff */
[----:B------:R-:W-:Y:S01]  /*1ae0*/  LEA R92, R3, R78, 0x1 ;  /* 0x0000004e035c7211 */ /* 0x000fe200078e08ff */
[----:B------:R-:W-:Y:S01]  /*1af0*/  STL.64 [R1+0x280], R140 ;  /* 0x0002808c01007387 */ /* 0x000fe20000100a00 */
[-C--:B------:R-:W-:Y:S02]  /*1b00*/  LEA R162, P3, R106, R41.reuse, 0x1 ;  /* 0x000000296aa27211 */ /* 0x080fe400078608ff */
[----:B------:R-:W-:Y:S01]  /*1b10*/  LEA R100, P1, R108, R41, 0x1 ;  /* 0x000000296c647211 */ /* 0x000fe200078208ff */
[----:B------:R-:W-:Y:S01]  /*1b20*/  STL.64 [R1+0x288], R164 ;  /* 0x000288a401007387 */ /* 0x000fe20000100a00 */
[----:B------:R-:W-:-:S03]  /*1b30*/  LEA.HI.X.SX32 R171, R104, R43, 0x1, P2 ;  /* 0x0000002b68ab7211 */ /* 0x000fc600010f0eff */
[----:B------:R1:W-:Y:S01]  /*1b40*/  STL.64 [R1+0x278], R96 ;  /* 0x0002786001007387 */ /* 0x0003e20000100a00 */
[-C--:B------:R-:W-:Y:S02]  /*1b50*/  LEA.HI.X.SX32 R163, R106, R43.reuse, 0x1, P3 ;  /* 0x0000002b6aa37211 */ /* 0x080fe400018f0eff */
[----:B------:R-:W-:Y:S01]  /*1b60*/  LEA.HI.X.SX32 R101, R108, R43, 0x1, P1 ;  /* 0x0000002b6c657211 */ /* 0x000fe200008f0eff */
[----:B------:R-:W-:Y:S01]  /*1b70*/  STL.64 [R1+0x270], R170 ;  /* 0x000270aa01007387 */ /* 0x000fe20000100a00 */
[----:B-1----:R-:W-:-:S03]  /*1b80*/  LEA R96, R3, R92, 0x1 ;  /* 0x0000005c03607211 */ /* 0x002fc600078e08ff */
[----:B------:R-:W-:Y:S01]  /*1b90*/  STL.64 [R1+0x268], R162 ;  /* 0x000268a201007387 */ /* 0x000fe20000100a00 */
[----:B------:R-:W-:-:S03]  /*1ba0*/  LEA R98, R3, R96, 0x1 ;  /* 0x0000006003627211 */ /* 0x000fc600078e08ff */
[----:B------:R1:W-:Y:S01]  /*1bb0*/  STL.64 [R1+0x260], R100 ;  /* 0x0002606401007387 */ /* 0x0003e20000100a00 */
[----:B------:R-:W-:Y:S02]  /*1bc0*/  LEA R140, P2, R110, R41, 0x1 ;  /* 0x000000296e8c7211 */ /* 0x000fe400078408ff */
[----:B-1----:R-:W-:-:S04]  /*1bd0*/  LEA R100, R3, R98, 0x1 ;  /* 0x0000006203647211 */ /* 0x002fc800078e08ff */
[----:B------:R-:W-:-:S04]  /*1be0*/  LEA R102, R3, R100, 0x1 ;  /* 0x0000006403667211 */ /* 0x000fc800078e08ff */
[C---:B------:R-:W-:Y:S02]  /*1bf0*/  LEA R104, R3.reuse, R102, 0x1 ;  /* 0x0000006603687211 */ /* 0x040fe400078e08ff */
[----:B------:R-:W-:Y:S02]  /*1c00*/  LEA R168, P3, R112, R41, 0x1 ;  /* 0x0000002970a87211 */ /* 0x000fe400078608ff */
[----:B------:R-:W-:Y:S02]  /*1c10*/  LEA.HI.X.SX32 R141, R110, R43, 0x1, P2 ;  /* 0x0000002b6e8d7211 */ /* 0x000fe400010f0eff */
[----:B------:R-:W-:Y:S02]  /*1c20*/  LEA R216, P2, R116, R41, 0x1 ;  /* 0x0000002974d87211 */ /* 0x000fe400078408ff */
[----:B------:R-:W-:Y:S02]  /*1c30*/  LEA R106, R3, R104, 0x1 ;  /* 0x00000068036a7211 */ /* 0x000fe400078e08ff */
[----:B------:R-:W-:-:S02]  /*1c40*/  LEA.HI.X.SX32 R169, R112, R43, 0x1, P3 ;  /* 0x0000002b70a97211 */ /* 0x000fc400018f0eff */
[-C--:B------:R-:W-:Y:S02]  /*1c50*/  LEA R172, P1, R114, R41.reuse, 0x1 ;  /* 0x0000002972ac7211 */ /* 0x080fe400078208ff */
[----:B------:R-:W-:Y:S02]  /*1c60*/  LEA R160, P3, R118, R41, 0x1 ;  /* 0x0000002976a07211 */ /* 0x000fe400078608ff */
[----:B------:R-:W-:Y:S02]  /*1c70*/  LEA.HI.X.SX32 R217, R116, R43, 0x1, P2 ;  /* 0x0000002b74d97211 */ /* 0x000fe400010f0eff */
[----:B------:R-:W-:Y:S02]  /*1c80*/  LEA R108, R3, R106, 0x1 ;  /* 0x0000006a036c7211 */ /* 0x000fe400078e08ff */
[----:B------:R-:W-:Y:S02]  /*1c90*/  LEA R158, P2, R122, R41, 0x1 ;  /* 0x000000297a9e7211 */ /* 0x000fe400078408ff */
[----:B------:R-:W-:-:S02]  /*1ca0*/  LEA.HI.X.SX32 R173, R114, R43, 0x1, P1 ;  /* 0x0000002b72ad7211 */ /* 0x000fc400008f0eff */
[----:B------:R-:W-:Y:S02]  /*1cb0*/  LEA.HI.X.SX32 R161, R118, R43, 0x1, P3 ;  /* 0x0000002b76a17211 */ /* 0x000fe400018f0eff */
[-C--:B------:R-:W-:Y:S02]  /*1cc0*/  LEA R214, P1, R120, R41.reuse, 0x1 ;  /* 0x0000002978d67211 */ /* 0x080fe400078208ff */
[----:B------:R-:W-:Y:S02]  /*1cd0*/  LEA R110, R3, R108, 0x1 ;  /* 0x0000006c036e7211 */ /* 0x000fe400078e08ff */
[----:B------:R-:W-:Y:S02]  /*1ce0*/  LEA R212, P3, R124, R41, 0x1 ;  /* 0x000000297cd47211 */ /* 0x000fe400078608ff */
[----:B------:R-:W-:Y:S02]  /*1cf0*/  LEA.HI.X.SX32 R159, R122, R43, 0x1, P2 ;  /* 0x0000002b7a9f7211 */ /* 0x000fe400010f0eff */
[----:B------:R-:W-:-:S02]  /*1d00*/  LEA R210, P2, R128, R41, 0x1 ;  /* 0x0000002980d27211 */ /* 0x000fc400078408ff */
[-C--:B------:R-:W-:Y:S02]  /*1d10*/  LEA.HI.X.SX32 R215, R120, R43.reuse, 0x1, P1 ;  /* 0x0000002b78d77211 */ /* 0x080fe400008f0eff */
[----:B------:R-:W-:Y:S02]  /*1d20*/  LEA R112, R3, R110, 0x1 ;  /* 0x0000006e03707211 */ /* 0x000fe400078e08ff */
[----:B------:R-:W-:Y:S02]  /*1d30*/  LEA.HI.X.SX32 R213, R124, R43, 0x1, P3 ;  /* 0x0000002b7cd57211 */ /* 0x000fe400018f0eff */
[-C--:B------:R-:W-:Y:S02]  /*1d40*/  LEA R156, P1, R126, R41.reuse, 0x1 ;  /* 0x000000297e9c7211 */ /* 0x080fe400078208ff */
[----:B------:R-:W-:Y:S02]  /*1d50*/  LEA R154, P3, R130, R41, 0x1 ;  /* 0x00000029829a7211 */ /* 0x000fe400078608ff */
[----:B------:R-:W-:-:S02]  /*1d60*/  LEA.HI.X.SX32 R211, R128, R43, 0x1, P2 ;  /* 0x0000002b80d37211 */ /* 0x000fc400010f0eff */
[----:B------:R-:W-:Y:S02]  /*1d70*/  LEA R152, P2, R56, R41, 0x1 ;  /* 0x0000002938987211 */ /* 0x000fe400078408ff */
[----:B------:R-:W-:Y:S02]  /*1d80*/  LEA R114, R3, R112, 0x1 ;  /* 0x0000007003727211 */ /* 0x000fe400078e08ff */
[-C--:B------:R-:W-:Y:S02]  /*1d90*/  LEA.HI.X.SX32 R157, R126, R43.reuse, 0x1, P1 ;  /* 0x0000002b7e9d7211 */ /* 0x080fe400008f0eff */
[----:B------:R-:W-:Y:S02]  /*1da0*/  LEA.HI.X.SX32 R155, R130, R43, 0x1, P3 ;  /* 0x0000002b829b7211 */ /* 0x000fe400018f0eff */
[-C--:B------:R-:W-:Y:S02]  /*1db0*/  LEA R208, P1, R132, R41.reuse, 0x1 ;  /* 0x0000002984d07211 */ /* 0x080fe400078208ff */
[----:B------:R-:W-:-:S02]  /*1dc0*/  LEA R206, P3, R58, R41, 0x1 ;  /* 0x000000293ace7211 */ /* 0x000fc400078608ff */
[-C--:B------:R-:W-:Y:S02]  /*1dd0*/  LEA.HI.X.SX32 R153, R56, R43.reuse, 0x1, P2 ;  /* 0x0000002b38997211 */ /* 0x080fe400010f0eff */
[C---:B------:R-:W-:Y:S02]  /*1de0*/  LEA R56, R3.reuse, R114, 0x1 ;  /* 0x0000007203387211 */ /* 0x040fe400078e08ff */
[-C--:B------:R-:W-:Y:S02]  /*1df0*/  LEA.HI.X.SX32 R209, R132, R43.reuse, 0x1, P1 ;  /* 0x0000002b84d17211 */ /* 0x080fe400008f0eff */
[----:B------:R-:W-:Y:S02]  /*1e00*/  LEA.HI.X.SX32 R207, R58, R43, 0x1, P3 ;  /* 0x0000002b3acf7211 */ /* 0x000fe400018f0eff */
[----:B------:R-:W-:Y:S02]  /*1e10*/  LEA R236, P1, R60, R41, 0x1 ;  /* 0x000000293cec7211 */ /* 0x000fe400078208ff */
[----:B------:R-:W-:-:S02]  /*1e20*/  LEA R58, R3, R56, 0x1 ;  /* 0x00000038033a7211 */ /* 0x000fc400078e08ff */
[----:B------:R-:W-:Y:S02]  /*1e30*/  LEA R150, P2, R64, R41, 0x1 ;  /* 0x0000002940967211 */ /* 0x000fe400078408ff */
[----:B------:R-:W-:Y:S02]  /*1e40*/  LEA.HI.X.SX32 R237, R60, R43, 0x1, P1 ;  /* 0x0000002b3ced7211 */ /* 0x000fe400008f0eff */
[C---:B------:R-:W-:Y:S02]  /*1e50*/  LEA R60, R3.reuse, R58, 0x1 ;  /* 0x0000003a033c7211 */ /* 0x040fe400078e08ff */
[----:B------:R-:W-:Y:S02]  /*1e60*/  LEA R194, P3, R78, R41, 0x1 ;  /* 0x000000294ec27211 */ /* 0x000fe400078608ff */
[----:B------:R-:W-:Y:S02]  /*1e70*/  LEA.HI.X.SX32 R151, R64, R43, 0x1, P2 ;  /* 0x0000002b40977211 */ /* 0x000fe400010f0eff */
[----:B------:R-:W-:-:S02]  /*1e80*/  LEA R64, R3, R60, 0x1 ;  /* 0x0000003c03407211 */ /* 0x000fc400078e08ff */
[----:B------:R-:W-:Y:S02]  /*1e90*/  LEA.HI.X.SX32 R195, R78, R43, 0x1, P3 ;  /* 0x0000002b4ec37211 */ /* 0x000fe400018f0eff */
[-C--:B------:R-:W-:Y:S02]  /*1ea0*/  LEA R176, P1, R92, R41.reuse, 0x1 ;  /* 0x000000295cb07211 */ /* 0x080fe400078208ff */
[----:B------:R-:W-:Y:S02]  /*1eb0*/  LEA R78, R3, R64, 0x1 ;  /* 0x00000040034e7211 */ /* 0x000fe400078e08ff */
[----:B------:R-:W-:Y:S02]  /*1ec0*/  LEA R234, P2, R96, R41, 0x1 ;  /* 0x0000002960ea7211 */ /* 0x000fe400078408ff */
[----:B------:R-:W-:Y:S02]  /*1ed0*/  LEA.HI.X.SX32 R177, R92, R43, 0x1, P1 ;  /* 0x0000002b5cb17211 */ /* 0x000fe400008f0eff */
[----:B------:R-:W-:-:S02]  /*1ee0*/  LEA R204, P3, R98, R41, 0x1 ;  /* 0x0000002962cc7211 */ /* 0x000fc400078608ff */
[C---:B------:R-:W-:Y:S02]  /*1ef0*/  LEA R92, R3.reuse, R78, 0x1 ;  /* 0x0000004e035c7211 */ /* 0x040fe400078e08ff */
[-C--:B------:R-:W-:Y:S02]  /*1f00*/  LEA.HI.X.SX32 R235, R96, R43.reuse, 0x1, P2 ;  /* 0x0000002b60eb7211 */ /* 0x080fe400010f0eff */
[----:B------:R-:W-:Y:S02]  /*1f10*/  LEA.HI.X.SX32 R205, R98, R43, 0x1, P3 ;  /* 0x0000002b62cd7211 */ /* 0x000fe400018f0eff */
[----:B------:R-:W-:Y:S02]  /*1f20*/  LEA R96, R3, R92, 0x1 ;  /* 0x0000005c03607211 */ /* 0x000fe400078e08ff */
[-C--:B------:R-:W-:Y:S02]  /*1f30*/  LEA R232, P3, R104, R41.reuse, 0x1 ;  /* 0x0000002968e87211 */ /* 0x080fe400078608ff */
[----:B------:R-:W-:-:S02]  /*1f40*/  LEA R192, P1, R100, R41, 0x1 ;  /* 0x0000002964c07211 */ /* 0x000fc400078208ff */
[C---:B------:R-:W-:Y:S02]  /*1f50*/  LEA R98, R3.reuse, R96, 0x1 ;  /* 0x0000006003627211 */ /* 0x040fe400078e08ff */
[----:B------:R-:W-:Y:S02]  /*1f60*/  LEA.HI.X.SX32 R233, R104, R43, 0x1, P3 ;  /* 0x0000002b68e97211 */ /* 0x000fe400018f0eff */
[-C--:B------:R-:W-:Y:S02]  /*1f70*/  LEA R250, P3, R110, R41.reuse, 0x1 ;  /* 0x000000296efa7211 */ /* 0x080fe400078608ff */
[----:B------:R-:W-:Y:S02]  /*1f80*/  LEA R174, P2, R102, R41, 0x1 ;  /* 0x0000002966ae7211 */ /* 0x000fe400078408ff */
[----:B------:R-:W-:Y:S02]  /*1f90*/  LEA.HI.X.SX32 R193, R100, R43, 0x1, P1 ;  /* 0x0000002b64c17211 */ /* 0x000fe400008f0eff */
[----:B------:R-:W-:-:S02]  /*1fa0*/  LEA R100, R3, R98, 0x1 ;  /* 0x0000006203647211 */ /* 0x000fc400078e08ff */
[----:B------:R-:W-:Y:S02]  /*1fb0*/  LEA R148, P1, R106, R41, 0x1 ;  /* 0x000000296a947211 */ /* 0x000fe400078208ff */
[-C--:B------:R-:W-:Y:S02]  /*1fc0*/  LEA.HI.X.SX32 R251, R110, R43.reuse, 0x1, P3 ;  /* 0x0000002b6efb7211 */ /* 0x080fe400018f0eff */
[----:B------:R-:W-:Y:S02]  /*1fd0*/  LEA.HI.X.SX32 R175, R102, R43, 0x1, P2 ;  /* 0x0000002b66af7211 */ /* 0x000fe400010f0eff */
[-C--:B------:R-:W-:Y:S02]  /*1fe0*/  LEA R188, P3, R56, R41.reuse, 0x1 ;  /* 0x0000002938bc7211 */ /* 0x080fe400078608ff */
[----:B------:R-:W-:Y:S02]  /*1ff0*/  LEA R102, R3, R100, 0x1 ;  /* 0x0000006403667211 */ /* 0x000fe400078e08ff */
[----:B------:R-:W-:-:S02]  /*2000*/  LEA R190, P2, R108, R41, 0x1 ;  /* 0x000000296cbe7211 */ /* 0x000fc400078408ff */
[----:B------:R-:W-:Y:S02]  /*2010*/  LEA.HI.X.SX32 R149, R106, R43, 0x1, P1 ;  /* 0x0000002b6a957211 */ /* 0x000fe400008f0eff */
[----:B------:R-:W-:Y:S02]  /*2020*/  LEA R230, P1, R112, R41, 0x1 ;  /* 0x0000002970e67211 */ /* 0x000fe400078208ff */
[-C--:B------:R-:W-:Y:S02]  /*2030*/  LEA.HI.X.SX32 R189, R56, R43.reuse, 0x1, P3 ;  /* 0x0000002b38bd7211 */ /* 0x080fe400018f0eff */
[----:B------:R-:W-:Y:S02]  /*2040*/  LEA R56, R3, R102, 0x1 ;  /* 0x0000006603387211 */ /* 0x000fe400078e08ff */
[----:B------:R-:W-:Y:S02]  /*2050*/  LEA.HI.X.SX32 R191, R108, R43, 0x1, P2 ;  /* 0x0000002b6cbf7211 */ /* 0x000fe400010f0eff */
[----:B------:R-:W-:-:S02]  /*2060*/  LEA R202, P2, R114, R41, 0x1 ;  /* 0x0000002972ca7211 */ /* 0x000fc400078408ff */
[----:B------:R-:W-:Y:S02]  /*2070*/  LEA.HI.X.SX32 R231, R112, R43, 0x1, P1 ;  /* 0x0000002b70e77211 */ /* 0x000fe400008f0eff */
[----:B------:R-:W-:Y:S02]  /*2080*/  LEA R248, P1, R58, R41, 0x1 ;  /* 0x000000293af87211 */ /* 0x000fe400078208ff */
[----:B------:R-:W-:Y:S02]  /*2090*/  LEA R104, R3, R56, 0x1 ;  /* 0x0000003803687211 */ /* 0x000fe400078e08ff */
[----:B------:R-:W-:Y:S02]  /*20a0*/  LEA.HI.X.SX32 R203, R114, R43, 0x1, P2 ;  /* 0x0000002b72cb7211 */ /* 0x000fe400010f0eff */
[----:B------:R-:W-:Y:S02]  /*20b0*/  LEA R228, P2, R60, R41, 0x1 ;  /* 0x000000293ce47211 */ /* 0x000fe400078408ff */
[----:B------:R-:W-:-:S02]  /*20c0*/  LEA.HI.X.SX32 R249, R58, R43, 0x1, P1 ;  /* 0x0000002b3af97211 */ /* 0x000fc400008f0eff */
[C---:B------:R-:W-:Y:S01]  /*20d0*/  LEA R58, R3.reuse, R104, 0x1 ;  /* 0x00000068033a7211 */ /* 0x040fe200078e08ff */
[----:B------:R0:W-:Y:S01]  /*20e0*/  STL.64 [R1+0x258], R140 ;  /* 0x0002588c01007387 */ /* 0x0001e20000100a00 */
[----:B------:R-:W-:Y:S02]  /*20f0*/  LEA R146, P3, R64, R41, 0x1 ;  /* 0x0000002940927211 */ /* 0x000fe400078608ff */
[-C--:B------:R-:W-:Y:S01]  /*2100*/  LEA.HI.X.SX32 R229, R60, R43.reuse, 0x1, P2 ;  /* 0x0000002b3ce57211 */ /* 0x080fe200010f0eff */
[----:B------:R0:W-:Y:S01]  /*2110*/  STL.64 [R1+0x250], R168 ;  /* 0x000250a801007387 */ /* 0x0001e20000100a00 */
[----:B------:R-:W-:Y:S02]  /*2120*/  LEA R60, R3, R58, 0x1 ;  /* 0x0000003a033c7211 */ /* 0x000fe400078e08ff */
[----:B------:R-:W-:Y:S01]  /*2130*/  LEA.HI.X.SX32 R147, R64, R43, 0x1, P3 ;  /* 0x0000002b40937211 */ /* 0x000fe200018f0eff */
[----:B------:R0:W-:Y:S01]  /*2140*/  STL.64 [R1+0x248], R172 ;  /* 0x000248ac01007387 */ /* 0x0001e20000100a00 */
[----:B------:R-:W-:-:S02]  /*2150*/  LEA R186, P1, R78, R41, 0x1 ;  /* 0x000000294eba7211 */ /* 0x000fc400078208ff */
[----:B------:R-:W-:Y:S01]  /*2160*/  LEA R64, R3, R60, 0x1 ;  /* 0x0000003c03407211 */ /* 0x000fe200078e08ff */
[----:B------:R0:W-:Y:S01]  /*2170*/  STL.64 [R1+0x240], R216 ;  /* 0x000240d801007387 */ /* 0x0001e20000100a00 */
[----:B------:R-:W-:-:S03]  /*2180*/  LEA R246, P2, R92, R41, 0x1 ;  /* 0x000000295cf67211 */ /* 0x000fc600078408ff */
[----:B------:R0:W-:Y:S01]  /*2190*/  STL.64 [R1+0x238], R160 ;  /* 0x000238a001007387 */ /* 0x0001e20000100a00 */
[----:B------:R-:W-:-:S03]  /*21a0*/  LEA.HI.X.SX32 R187, R78, R43, 0x1, P1 ;  /* 0x0000002b4ebb7211 */ /* 0x000fc600008f0eff */
[----:B------:R0:W-:Y:S01]  /*21b0*/  STL.64 [R1+0x230], R214 ;  /* 0x000230d601007387 */ /* 0x0001e20000100a00 */
[----:B------:R-:W-:-:S03]  /*21c0*/  LEA R78, R3, R64, 0x1 ;  /* 0x00000040034e7211 */ /* 0x000fc600078e08ff */
[----:B------:R0:W-:Y:S01]  /*21d0*/  STL.64 [R1+0x228], R158 ;  /* 0x0002289e01007387 */ /* 0x0001e20000100a00 */
[----:B------:R-:W-:-:S03]  /*21e0*/  LEA R226, P3, R96, R41, 0x1 ;  /* 0x0000002960e27211 */ /* 0x000fc600078608ff */
[----:B------:R0:W-:Y:S01]  /*21f0*/  STL.64 [R1+0x220], R212 ;  /* 0x000220d401007387 */ /* 0x0001e20000100a00 */
[----:B------:R-:W-:-:S03]  /*2200*/  LEA R200, P1, R98, R41, 0x1 ;  /* 0x0000002962c87211 */ /* 0x000fc600078208ff */
[----:B------:R0:W-:Y:S01]  /*2210*/  STL.64 [R1+0x218], R156 ;  /* 0x0002189c01007387 */ /* 0x0001e20000100a00 */
[----:B------:R-:W-:-:S03]  /*2220*/  LEA.HI.X.SX32 R247, R92, R43, 0x1, P2 ;  /* 0x0000002b5cf77211 */ /* 0x000fc600010f0eff */
[----:B------:R0:W-:Y:S01]  /*2230*/  STL.64 [R1+0x210], R210 ;  /* 0x000210d201007387 */ /* 0x0001e20000100a00 */
[----:B------:R-:W-:-:S03]  /*2240*/  LEA R92, R3, R78, 0x1 ;  /* 0x0000004e035c7211 */ /* 0x000fc600078e08ff */
[----:B------:R0:W-:Y:S01]  /*2250*/  STL.64 [R1+0x208], R154 ;  /* 0x0002089a01007387 */ /* 0x0001e20000100a00 */
[----:B------:R-:W-:-:S03]  /*2260*/  LEA.HI.X.SX32 R227, R96, R43, 0x1, P3 ;  /* 0x0000002b60e37211 */ /* 0x000fc600018f0eff */
[----:B------:R0:W-:Y:S01]  /*2270*/  STL.64 [R1+0x200], R208 ;  /* 0x000200d001007387 */ /* 0x0001e20000100a00 */
[----:B------:R-:W-:-:S03]  /*2280*/  LEA R244, P3, R102, R41, 0x1 ;  /* 0x0000002966f47211 */ /* 0x000fc600078608ff */
[----:B------:R0:W-:Y:S01]  /*2290*/  STL.64 [R1+0x1f8], R152 ;  /* 0x0001f89801007387 */ /* 0x0001e20000100a00 */
[----:B------:R-:W-:-:S03]  /*22a0*/  LEA.HI.X.SX32 R201, R98, R43, 0x1, P1 ;  /* 0x0000002b62c97211 */ /* 0x000fc600008f0eff */
[----:B------:R0:W-:Y:S01]  /*22b0*/  STL.64 [R1+0x1f0], R206 ;  /* 0x0001f0ce01007387 */ /* 0x0001e20000100a00 */
[----:B------:R-:W-:-:S03]  /*22c0*/  LEA R224, P1, R56, R41, 0x1 ;  /* 0x0000002938e07211 */ /* 0x000fc600078208ff */
[----:B------:R0:W-:Y:S01]  /*22d0*/  STL.64 [R1+0x1e8], R236 ;  /* 0x0001e8ec01007387 */ /* 0x0001e20000100a00 */
[----:B------:R-:W-:-:S03]  /*22e0*/  LEA R96, R3, R92, 0x1 ;  /* 0x0000005c03607211 */ /* 0x000fc600078e08ff */
[----:B------:R0:W-:Y:S01]  /*22f0*/  STL.64 [R1+0x1e0], R150 ;  /* 0x0001e09601007387 */ /* 0x0001e20000100a00 */
[----:B------:R-:W-:-:S03]  /*2300*/  LEA R184, P2, R100, R41, 0x1 ;  /* 0x0000002964b87211 */ /* 0x000fc600078408ff */
[----:B------:R0:W-:Y:S01]  /*2310*/  STL.64 [R1+0x1d8], R194 ;  /* 0x0001d8c201007387 */ /* 0x0001e20000100a00 */
[----:B------:R-:W-:-:S03]  /*2320*/  LEA.HI.X.SX32 R245, R102, R43, 0x1, P3 ;  /* 0x0000002b66f57211 */ /* 0x000fc600018f0eff */
[----:B------:R0:W-:Y:S01]  /*2330*/  STL.64 [R1+0x1d0], R176 ;  /* 0x0001d0b001007387 */ /* 0x0001e20000100a00 */
[----:B------:R-:W-:Y:S02]  /*2340*/  LEA R182, P3, R58, R41, 0x1 ;  /* 0x000000293ab67211 */ /* 0x000fe400078608ff */
[----:B------:R-:W-:Y:S01]  /*2350*/  LEA.HI.X.SX32 R225, R56, R43, 0x1, P1 ;  /* 0x0000002b38e17211 */ /* 0x000fe200008f0eff */
[----:B------:R0:W-:Y:S01]  /*2360*/  STL.64 [R1+0x1c0], R204 ;  /* 0x0001c0cc01007387 */ /* 0x0001e20000100a00 */
[----:B------:R-:W-:-:S03]  /*2370*/  LEA R56, R3, R96, 0x1 ;  /* 0x0000006003387211 */ /* 0x000fc600078e08ff */
[----:B------:R0:W-:Y:S01]  /*2380*/  STL.64 [R1+0x1c8], R234 ;  /* 0x0001c8ea01007387 */ /* 0x0001e20000100a00 */
[----:B------:R-:W-:-:S03]  /*2390*/  LEA.HI.X.SX32 R185, R100, R43, 0x1, P2 ;  /* 0x0000002b64b97211 */ /* 0x000fc600010f0eff */
[----:B------:R0:W-:Y:S01]  /*23a0*/  STL.64 [R1+0x1b8], R192 ;  /* 0x0001b8c001007387 */ /* 0x0001e20000100a00 */
[----:B------:R-:W-:-:S03]  /*23b0*/  LEA R144, P2, R104, R41, 0x1 ;  /* 0x0000002968907211 */ /* 0x000fc600078408ff */
[----:B------:R0:W-:Y:S01]  /*23c0*/  STL.64 [R1+0x1b0], R174 ;  /* 0x0001b0ae01007387 */ /* 0x0001e20000100a00 */
[----:B------:R-:W-:Y:S02]  /*23d0*/  LEA.HI.X.SX32 R183, R58, R43, 0x1, P3 ;  /* 0x0000002b3ab77211 */ /* 0x000fe400018f0eff */
[----:B------:R-:W-:Y:S01]  /*23e0*/  LEA R242, P1, R60, R41, 0x1 ;  /* 0x000000293cf27211 */ /* 0x000fe200078208ff */
[----:B------:R0:W-:Y:S01]  /*23f0*/  STL.64 [R1+0x1a8], R232 ;  /* 0x0001a8e801007387 */ /* 0x0001e20000100a00 */
[----:B------:R-:W-:-:S03]  /*2400*/  LEA R58, R3, R56, 0x1 ;  /* 0x00000038033a7211 */ /* 0x000fc600078e08ff */
[----:B------:R0:W-:Y:S01]  /*2410*/  STL.64 [R1+0x1a0], R148 ;  /* 0x0001a09401007387 */ /* 0x0001e20000100a00 */
[----:B------:R-:W-:-:S03]  /*2420*/  LEA.HI.X.SX32 R145, R104, R43, 0x1, P2 ;  /* 0x0000002b68917211 */ /* 0x000fc600010f0eff */
[----:B------:R0:W-:Y:S01]  /*2430*/  STL.64 [R1+0x198], R190 ;  /* 0x000198be01007387 */ /* 0x0001e20000100a00 */
[----:B------:R-:W-:-:S03]  /*2440*/  LEA R198, P3, R78, R41, 0x1 ;  /* 0x000000294ec67211 */ /* 0x000fc600078608ff */
        /* <DEDUP_REMOVED lines=24> */
[----:B------:R-:W-:Y:S02]  /*25d0*/  LEA.HI.X.SX32 R241, R96, R43, 0x1, P2 ;  /* 0x0000002b60f17211 */ /* 0x000fe400010f0eff */
[-C--:B------:R-:W-:Y:S01]  /*25e0*/  LEA R196, P1, R58, R41.reuse, 0x1 ;  /* 0x000000293ac47211 */ /* 0x080fe200078208ff */
[----:B------:R0:W-:Y:S01]  /*25f0*/  STL.64 [R1+0x130], R244 ;  /* 0x000130f401007387 */ /* 0x0001e20000100a00 */
[----:B------:R-:W-:-:S03]  /*2600*/  LEA R178, P2, R60, R41, 0x1 ;  /* 0x000000293cb27211 */ /* 0x000fc600078408ff */
[----:B------:R0:W-:Y:S01]  /*2610*/  STL.64 [R1+0x128], R224 ;  /* 0x000128e001007387 */ /* 0x0001e20000100a00 */
[----:B------:R-:W-:-:S03]  /*2620*/  LEA R218, P4, R56, R41, 0x1 ;  /* 0x0000002938da7211 */ /* 0x000fc600078808ff */
[----:B------:R0:W-:Y:S01]  /*2630*/  STL.64 [R1+0x120], R144 ;  /* 0x0001209001007387 */ /* 0x0001e20000100a00 */
[----:B------:R-:W-:-:S03]  /*2640*/  LEA R238, P3, R64, R41, 0x1 ;  /* 0x0000002940ee7211 */ /* 0x000fc600078608ff */
[----:B------:R0:W-:Y:S01]  /*2650*/  STL.64 [R1+0x118], R182 ;  /* 0x000118b601007387 */ /* 0x0001e20000100a00 */
[----:B------:R-:W-:-:S03]  /*2660*/  LEA.HI.X.SX32 R197, R58, R43, 0x1, P1 ;  /* 0x0000002b3ac57211 */ /* 0x000fc600008f0eff */
[----:B------:R0:W-:Y:S01]  /*2670*/  STL.64 [R1+0x110], R242 ;  /* 0x000110f201007387 */ /* 0x0001e20000100a00 */
[----:B------:R-:W-:-:S03]  /*2680*/  LEA.HI.X.SX32 R179, R60, R43, 0x1, P2 ;  /* 0x0000002b3cb37211 */ /* 0x000fc600010f0eff */
[----:B------:R0:W-:Y:S01]  /*2690*/  STL.64 [R1+0x100], R198 ;  /* 0x000100c601007387 */ /* 0x0001e20000100a00 */
[----:B------:R-:W-:-:S03]  /*26a0*/  LEA.HI.X.SX32 R219, R56, R43, 0x1, P4 ;  /* 0x0000002b38db7211 */ /* 0x000fc600020f0eff */
[----:B------:R0:W-:Y:S01]  /*26b0*/  STL.64 [R1+0x108], R222 ;  /* 0x000108de01007387 */ /* 0x0001e20000100a00 */
[----:B------:R-:W-:-:S03]  /*26c0*/  LEA.HI.X.SX32 R239, R64, R43, 0x1, P3 ;  /* 0x0000002b40ef7211 */ /* 0x000fc600018f0eff */
[----:B------:R0:W-:Y:S04]  /*26d0*/  STL.64 [R1+0xf8], R180 ;  /* 0x0000f8b401007387 */ /* 0x0001e80000100a00 */
[----:B------:R0:W-:Y:S04]  /*26e0*/  STL.64 [R1+0xf0], R240 ;  /* 0x0000f0f001007387 */ /* 0x0001e80000100a00 */
[----:B------:R0:W-:Y:S04]  /*26f0*/  STL.64 [R1+0xe8], R220 ;  /* 0x0000e8dc01007387 */ /* 0x0001e80000100a00 */
[----:B------:R0:W-:Y:S04]  /*2700*/  STL.64 [R1+0xe0], R196 ;  /* 0x0000e0c401007387 */ /* 0x0001e80000100a00 */
[----:B------:R0:W-:Y:S04]  /*2710*/  STL.64 [R1+0xd8], R178 ;  /* 0x0000d8b201007387 */ /* 0x0001e80000100a00 */
[----:B------:R0:W-:Y:S04]  /*2720*/  STL.64 [R1+0xc8], R218 ;  /* 0x0000c8da01007387 */ /* 0x0001e80000100a00 */
[----:B------:R0:W-:Y:S01]  /*2730*/  STL.64 [R1+0xd0], R238 ;  /* 0x0000d0ee01007387 */ /* 0x0001e20000100a00 */
[----:B------:R-:W-:-:S02]  /*2740*/  SHF.R.U32.HI R49, RZ, 0x5, R142 ;  /* 0x00000005ff317819 */ /* 0x000fc4000001168e */
[----:B------:R-:W-:Y:S02]  /*2750*/  LOP3.LUT R45, R142, 0x40, RZ, 0xc0, !PT ;  /* 0x000000408e2d7812 */ /* 0x000fe400078ec0ff */
[----:B------:R-:W-:Y:S02]  /*2760*/  SHF.L.U32 R2, R47, 0x1, RZ ;  /* 0x000000012f027819 */ /* 0x000fe400000006ff */
[----:B------:R-:W-:Y:S02]  /*2770*/  R2UR UR21, R49 ;  /* 0x00000000311572ca */ /* 0x000fe400000e0000 */
[----:B------:R-:W-:Y:S01]  /*2780*/  LEA R132, R45, R2, 0x7 ;  /* 0x000000022d847211 */ /* 0x000fe200078e38ff */
[----:B------:R-:W-:-:S12]  /*2790*/  @P0 BRA `(.L_x_5) ;  /* 0x0000000000180947 */ /* 0x000fd80003800000 */
[----:B------:R-:W-:Y:S01]  /*27a0*/  ELECT P1, URZ, PT ;  /* 0x0000000000ff782f */ /* 0x000fe20003820000 */
[----:B------:R-:W-:Y:S01]  /*27b0*/  HFMA2 R41, -RZ, RZ, 0, 5.9604644775390625e-08 ;  /* 0x00000001ff297431 */ /* 0x000fe200000001ff */
[----:B------:R-:W-:Y:S01]  /*27c0*/  UMOV UR4, 0x40 ;  /* 0x0000004000047882 */ /* 0x000fe20000000000 */
[----:B------:R-:W-:Y:S01]  /*27d0*/  UVIRTCOUNT.DEALLOC.SMPOOL 0x80 ;  /* 0x000000800000784c */ /* 0x000fe20000000000 */
[----:B------:R-:W-:-:S09]  /*27e0*/  ULEA UR4, UR6, UR4, 0x18 ;  /* 0x0000000406047291 */ /* 0x000fd2000f8ec0ff */
[----:B------:R1:W-:Y:S03]  /*27f0*/  @P1 STS.U8 [UR4], R41 ;  /* 0x00000029ff001988 */ /* 0x0003e60008000004 */
.L_x_5:
[----:B------:R-:W2:Y:S04]  /*2800*/  LDL.64 R108, [R1+0x2c0] ;  /* 0x0002c000016c7983 */ /* 0x000ea80000100a00 */
[----:B------:R-:W3:Y:S04]  /*2810*/  LDL.64 R102, [R1+0x260] ;  /* 0x0002600001667983 */ /* 0x000ee80000100a00 */
[----:B------:R-:W4:Y:S04]  /*2820*/  LDL.64 R104, [R1+0x280] ;  /* 0x0002800001687983 */ /* 0x000f280000100a00 */
[----:B------:R-:W2:Y:S04]  /*2830*/  LDL.64 R106, [R1+0x2a0] ;  /* 0x0002a000016a7983 */ /* 0x000ea80000100a00 */
[----:B------:R-:W2:Y:S04]  /*2840*/  LDL.64 R98, [R1+0x298] ;  /* 0x0002980001627983 */ /* 0x000ea80000100a00 */
[----:B------:R-:W2:Y:S04]  /*2850*/  LDL.64 R100, [R1+0x2b8] ;  /* 0x0002b80001647983 */ /* 0x000ea80000100a00 */
[----:B------:R-:W2:Y:S01]  /*2860*/  LDL.64 R96, [R1+0x278] ;  /* 0x0002780001607983 */ /* 0x000ea20000100a00 */
[----:B0-----:R-:W-:-:S03]  /*2870*/  LOP3.LUT R69, R132, 0x10, RZ, 0x3c, !PT ;  /* 0x0000001084457812 */ /* 0x001fc600078e3cff */
[----:B-----5:R-:W-:Y:S04]  /*2880*/  STS.U16 [R132+UR14+0x400], R17 ;  /* 0x0004001184007988 */ /* 0x020fe8000800040e */
[----:B------:R-:W-:Y:S04]  /*2890*/  STS.U16 [R132+UR14+0x800], R15 ;  /* 0x0008000f84007988 */ /* 0x000fe8000800040e */
[----:B------:R-:W-:Y:S04]  /*28a0*/  STS.U16 [R132+UR14+0x1000], R13 ;  /* 0x0010000d84007988 */ /* 0x000fe8000800040e */
[----:B------:R-:W-:Y:S04]  /*28b0*/  STS.U16 [R132+UR14+0x1400], R25 ;  /* 0x0014001984007988 */ /* 0x000fe8000800040e */
[----:B------:R-:W-:Y:S04]  /*28c0*/  STS.U16 [R132+UR14+0xc00], R23 ;  /* 0x000c001784007988 */ /* 0x000fe8000800040e */
[----:B------:R-:W-:Y:S04]  /*28d0*/  STS.U16 [R132+UR14+0x1800], R27 ;  /* 0x0018001b84007988 */ /* 0x000fe8000800040e */
[----:B------:R-:W-:Y:S04]  /*28e0*/  STS.U16 [R132+UR14+0x1c00], R29 ;  /* 0x001c001d84007988 */ /* 0x000fe8000800040e */
[----:B------:R-:W-:Y:S01]  /*28f0*/  STS.U16 [R132+UR14], R19 ;  /* 0x0000001384007988 */ /* 0x000fe2000800040e */
[----:B------:R-:W-:-:S02]  /*2900*/  LOP3.LUT R71, R132, 0x20, RZ, 0x3c, !PT ;  /* 0x0000002084477812 */ /* 0x000fc400078e3cff */
[C---:B------:R-:W-:Y:S01]  /*2910*/  LOP3.LUT R252, R132.reuse, 0x70, RZ, 0x3c, !PT ;  /* 0x0000007084fc7812 */ /* 0x040fe200078e3cff */
[----:B------:R-:W-:Y:S01]  /*2920*/  STS.U16 [R69+UR14+0x80], R16 ;  /* 0x0000801045007988 */ /* 0x000fe2000800040e */
[----:B------:R-:W-:Y:S01]  /*2930*/  UMOV UR5, 0x1 ;  /* 0x0000000100057882 */ /* 0x000fe20000000000 */
[----:B------:R-:W0:Y:S02]  /*2940*/  LDCU UR7, c[0x0][0x3f0] ;  /* 0x00007e00ff0777ac */ /* 0x000e240008000800 */
[----:B------:R-:W-:Y:S04]  /*2950*/  STS.U16 [R69+UR14+0x480], R22 ;  /* 0x0004801645007988 */ /* 0x000fe8000800040e */
[----:B------:R-:W-:Y:S04]  /*2960*/  STS.U16 [R69+UR14+0x880], R26 ;  /* 0x0008801a45007988 */ /* 0x000fe8000800040e */
[----:B------:R-:W-:Y:S04]  /*2970*/  STS.U16 [R69+UR14+0xc80], R34 ;  /* 0x000c802245007988 */ /* 0x000fe8000800040e */
[----:B------:R-:W-:Y:S04]  /*2980*/  STS.U16 [R69+UR14+0x1080], R50 ;  /* 0x0010803245007988 */ /* 0x000fe8000800040e */
[----:B------:R-:W-:Y:S04]  /*2990*/  STS.U16 [R69+UR14+0x1480], R66 ;  /* 0x0014804245007988 */ /* 0x000fe8000800040e */
[----:B------:R-:W-:Y:S04]  /*29a0*/  STS.U16 [R69+UR14+0x1880], R80 ;  /* 0x0018805045007988 */ /* 0x000fe8000800040e */
[----:B------:R1:W-:Y:S04]  /*29b0*/  STS.U16 [R69+UR14+0x1c80], R94 ;  /* 0x001c805e45007988 */ /* 0x0003e8000800040e */
[----:B------:R-:W-:Y:S04]  /*29c0*/  STS.U16 [R71+UR14+0x100], R14 ;  /* 0x0001000e47007988 */ /* 0x000fe8000800040e */
[----:B------:R-:W-:Y:S01]  /*29d0*/  STS.U16 [R71+UR14+0x500], R9 ;  /* 0x0005000947007988 */ /* 0x000fe2000800040e */
[----:B-1----:R-:W-:-:S03]  /*29e0*/  LOP3.LUT R69, R132, 0x30, RZ, 0x3c, !PT ;  /* 0x0000003084457812 */ /* 0x002fc600078e3cff */
[----:B------:R-:W-:Y:S04]  /*29f0*/  STS.U16 [R71+UR14+0x900], R24 ;  /* 0x0009001847007988 */ /* 0x000fe8000800040e */
[----:B------:R-:W-:Y:S04]  /*2a00*/  STS.U16 [R71+UR14+0xd00], R35 ;  /* 0x000d002347007988 */ /* 0x000fe8000800040e */
[----:B------:R-:W-:Y:S04]  /*2a10*/  STS.U16 [R71+UR14+0x1100], R51 ;  /* 0x0011003347007988 */ /* 0x000fe8000800040e */
[----:B------:R1:W-:Y:S04]  /*2a20*/  STS.U16 [R71+UR14+0x1500], R68 ;  /* 0x0015004447007988 */ /* 0x0003e8000800040e */
[----:B------:R-:W-:Y:S04]  /*2a30*/  STS.U16 [R71+UR14+0x1900], R82 ;  /* 0x0019005247007988 */ /* 0x000fe8000800040e */
[----:B------:R-:W-:Y:S04]  /*2a40*/  STS.U16 [R71+UR14+0x1d00], R40 ;  /* 0x001d002847007988 */ /* 0x000fe8000800040e */
[----:B------:R-:W-:Y:S01]  /*2a50*/  STS.U16 [R69+UR14+0x180], R11 ;  /* 0x0001800b45007988 */ /* 0x000fe2000800040e */
[----:B-1----:R-:W-:-:S03]  /*2a60*/  LOP3.LUT R68, R132, 0x40, RZ, 0x3c, !PT ;  /* 0x0000004084447812 */ /* 0x002fc600078e3cff */
        /* <DEDUP_REMOVED lines=11> */
[----:B------:R-:W-:Y:S01]  /*2b20*/  STS.U16 [R68+UR14+0xe00], R10 ;  /* 0x000e000a44007988 */ /* 0x000fe2000800040e */
[----:B------:R-:W-:-:S03]  /*2b30*/  USHF.L.U32 UR4, UR21, 0x15, URZ ;  /* 0x0000001515047899 */ /* 0x000fc600080006ff */
[----:B------:R-:W-:Y:S04]  /*2b40*/  STS.U16 [R68+UR14+0x1200], R53 ;  /* 0x0012003544007988 */ /* 0x000fe8000800040e */
[----:B------:R-:W-:Y:S04]  /*2b50*/  STS.U16 [R68+UR14+0x1600], R72 ;  /* 0x0016004844007988 */ /* 0x000fe8000800040e */
[----:B------:R-:W-:Y:S04]  /*2b60*/  STS.U16 [R68+UR14+0x1a00], R86 ;  /* 0x001a005644007988 */ /* 0x000fe8000800040e */
[----:B------:R1:W-:Y:S01]  /*2b70*/  STS.U16 [R68+UR14+0x1e00], R44 ;  /* 0x001e002c44007988 */ /* 0x0003e2000800040e */
[----:B------:R-:W-:-:S03]  /*2b80*/  ULOP3.LUT UR4, UR4, 0x600000, URZ, 0xc0, !UPT ;  /* 0x0060000004047892 */ /* 0x000fc6000f8ec0ff */
[----:B------:R-:W-:Y:S04]  /*2b90*/  STS.U16 [R69+UR14+0x280], R5 ;  /* 0x0002800545007988 */ /* 0x000fe8000800040e */
[----:B------:R-:W-:Y:S01]  /*2ba0*/  STS.U16 [R69+UR14+0x680], R18 ;  /* 0x0006801245007988 */ /* 0x000fe2000800040e */
[----:B-1----:R-:W-:-:S03]  /*2bb0*/  LOP3.LUT R68, R132, 0x60, RZ, 0x3c, !PT ;  /* 0x0000006084447812 */ /* 0x002fc600078e3cff */
[----:B------:R-:W-:Y:S04]  /*2bc0*/  STS.U16 [R69+UR14+0xa80], R28 ;  /* 0x000a801c45007988 */ /* 0x000fe8000800040e */
[----:B------:R-:W-:Y:S01]  /*2bd0*/  STS.U16 [R69+UR14+0xe80], R36 ;  /* 0x000e802445007988 */ /* 0x000fe2000800040e */
[----:B------:R-:W-:-:S03]  /*2be0*/  UIADD3 UR12, UPT, UPT, UR13, UR4, URZ ;  /* 0x000000040d0c7290 */ /* 0x000fc6000fffe0ff */
[----:B------:R-:W-:Y:S04]  /*2bf0*/  STS.U16 [R69+UR14+0x1280], R54 ;  /* 0x0012803645007988 */ /* 0x000fe8000800040e */
[----:B------:R-:W-:Y:S04]  /*2c00*/  STS.U16 [R69+UR14+0x1680], R74 ;  /* 0x0016804a45007988 */ /* 0x000fe8000800040e */
[----:B------:R-:W-:Y:S04]  /*2c10*/  STS.U16 [R69+UR14+0x1a80], R88 ;  /* 0x001a805845007988 */ /* 0x000fe8000800040e */
[----:B------:R-:W-:Y:S04]  /*2c20*/  STS.U16 [R69+UR14+0x1e80], R46 ;  /* 0x001e802e45007988 */ /* 0x000fe8000800040e */
[----:B------:R1:W-:Y:S01]  /*2c30*/  STS.U16 [R68+UR14+0x300], R0 ;  /* 0x0003000044007988 */ /* 0x0003e2000800040e */
[----:B------:R-:W-:-:S03]  /*2c40*/  LOP3.LUT P1, RZ, R142, 0x7f, RZ, 0xc0, !PT ;  /* 0x0000007f8eff7812 */ /* 0x000fc6000782c0ff */
[----:B------:R-:W-:Y:S04]  /*2c50*/  STS.U16 [R68+UR14+0x700], R6 ;  /* 0x0007000644007988 */ /* 0x000fe8000800040e */
[----:B------:R0:W-:Y:S04]  /*2c60*/  STS.U16 [R68+UR14+0xb00], R32 ;  /* 0x000b002044007988 */ /* 0x0001e8000800040e */
[----:B------:R-:W-:Y:S04]  /*2c70*/  STS.U16 [R68+UR14+0xf00], R38 ;  /* 0x000f002644007988 */ /* 0x000fe8000800040e */
[----:B------:R-:W-:Y:S04]  /*2c80*/  STS.U16 [R68+UR14+0x1300], R62 ;  /* 0x0013003e44007988 */ /* 0x000fe8000800040e */
[----:B------:R-:W-:Y:S04]  /*2c90*/  STS.U16 [R68+UR14+0x1700], R76 ;  /* 0x0017004c44007988 */ /* 0x000fe8000800040e */
[----:B------:R-:W-:Y:S04]  /*2ca0*/  STS.U16 [R68+UR14+0x1b00], R90 ;  /* 0x001b005a44007988 */ /* 0x000fe8000800040e */
[----:B------:R0:W-:Y:S04]  /*2cb0*/  STS.U16 [R68+UR14+0x1f00], R48 ;  /* 0x001f003044007988 */ /* 0x0001e8000800040e */
[----:B------:R-:W-:Y:S04]  /*2cc0*/  STS.U16 [R252+UR14+0x380], R7 ;  /* 0x00038007fc007988 */ /* 0x000fe8000800040e */
[----:B------:R-:W-:Y:S04]  /*2cd0*/  STS.U16 [R252+UR14+0x780], R31 ;  /* 0x0007801ffc007988 */ /* 0x000fe8000800040e */
[----:B------:R-:W-:Y:S04]  /*2ce0*/  STS.U16 [R252+UR14+0xb80], R33 ;  /* 0x000b8021fc007988 */ /* 0x000fe8000800040e */
[----:B------:R-:W-:Y:S04]  /*2cf0*/  STS.U16 [R252+UR14+0xf80], R39 ;  /* 0x000f8027fc007988 */ /* 0x000fe8000800040e */
[----:B------:R-:W-:Y:S04]  /*2d00*/  STS.U16 [R252+UR14+0x1380], R65 ;  /* 0x00138041fc007988 */ /* 0x000fe8000800040e */
[----:B------:R-:W-:Y:S04]  /*2d10*/  STS.U16 [R252+UR14+0x1780], R79 ;  /* 0x0017804ffc007988 */ /* 0x000fe8000800040e */
[----:B------:R-:W-:Y:S04]  /*2d20*/  STS.U16 [R252+UR14+0x1b80], R93 ;  /* 0x001b805dfc007988 */ /* 0x000fe8000800040e */
[----:B------:R0:W-:Y:S01]  /*2d30*/  STS.U16 [R252+UR14+0x1f80], R21 ;  /* 0x001f8015fc007988 */ /* 0x0001e2000800040e */
[----:B------:R-:W-:Y:S01]  /*2d40*/  STTM.x64 tmem[UR12], RZ ;  /* 0x000000ff000079ed */ /* 0x000fe2000834000c */
[----:B------:R-:W0:Y:S02]  /*2d50*/  FENCE.VIEW.ASYNC.T ;  /* 0x00000000000073c6 */ /* 0x000e240000000200 */
[----:B0-----:R-:W-:Y:S01]  /*2d60*/  VOTEU.ALL UP0, P1 ;  /* 0x0000000000ff7886 */ /* 0x001fe20000800000 */
[----:B------:R-:W-:-:S04]  /*2d70*/  UIADD3 UR11, UPT, UPT, UR14, 0x10000, URZ ;  /* 0x000100000e0b7890 */ /* 0x000fc8000fffe0ff */
[----:B------:R-:W-:-:S04]  /*2d80*/  @!UP0 UIADD3 UR8, UPT, UPT, -UR5, 0x100000, URZ ;  /* 0x0010000005088890 */ /* 0x000fc8000fffe1ff */
[----:B------:R-:W-:Y:S02]  /*2d90*/  @!UP0 USHF.L.U32 UR9, UR8, 0xb, URZ ;  /* 0x0000000b08098899 */ /* 0x000fe400080006ff */
[----:B------:R-:W-:Y:S01]  /*2da0*/  @!UP0 USHF.L.U32 UR8, UR8, 0x1, URZ ;  /* 0x0000000108088899 */ /* 0x000fe200080006ff */
[----:B------:R-:W-:Y:S01]  /*2db0*/  VOTEU.ALL UP1, P1 ;  /* 0x0000000000ff7886 */ /* 0x000fe20000820000 */
[----:B------:R-:W-:Y:S01]  /*2dc0*/  BAR.SYNC.DEFER_BLOCKING 0x0 ;  /* 0x0000000000007b1d */ /* 0x000fe20000010000 */
[----:B------:R-:W-:Y:S02]  /*2dd0*/  ISETP.LT.AND P2, PT, RZ, UR7, PT ;  /* 0x00000007ff007c0c */ /* 0x000fe4000bf41270 */
[----:B-1----:R-:W-:-:S03]  /*2de0*/  PRMT R0, RZ, 0x7610, R0 ;  /* 0x00007610ff007816 */ /* 0x002fc60000000000 */
[----:B------:R-:W0:Y:S04]  /*2df0*/  FENCE.VIEW.ASYNC.S ;  /* 0x00000000000073c6 */ /* 0x000e280000000000 */
[----:B0-----:R0:W1:Y:S02]  /*2e00*/  @!UP1 SYNCS.EXCH.64 URZ, [UR11], UR8 ;  /* 0x000000080bff95b2 */ /* 0x0010640008000100 */
[----:B-1----:R-:W-:Y:S01]  /*2e10*/  BAR.SYNC.DEFER_BLOCKING 0x0 ;  /* 0x0000000000007b1d */ /* 0x002fe20000010000 */
[----:B------:R-:W-:Y:S02]  /*2e20*/  PRMT R8, RZ, 0x7610, R8 ;  /* 0x00007610ff087816 */ /* 0x000fe40000000008 */
[----:B------:R-:W-:Y:S02]  /*2e30*/  PRMT R12, RZ, 0x7610, R12 ;  /* 0x00007610ff0c7816 */ /* 0x000fe4000000000c */
[----:B------:R-:W-:-:S02]  /*2e40*/  PRMT R16, RZ, 0x7610, R16 ;  /* 0x00007610ff107816 */ /* 0x000fc40000000010 */
[----:B------:R-:W-:Y:S02]  /*2e50*/  PRMT R20, RZ, 0x7610, R20 ;  /* 0x00007610ff147816 */ /* 0x000fe40000000014 */
[----:B------:R-:W-:Y:S02]  /*2e60*/  PRMT R24, RZ, 0x7610, R24 ;  /* 0x00007610ff187816 */ /* 0x000fe40000000018 */
[----:B------:R-:W-:Y:S02]  /*2e70*/  PRMT R28, RZ, 0x7610, R28 ;  /* 0x00007610ff1c7816 */ /* 0x000fe4000000001c */
[----:B------:R-:W-:Y:S02]  /*2e80*/  PRMT R32, RZ, 0x7610, R32 ;  /* 0x00007610ff207816 */ /* 0x000fe40000000020 */
[----:B------:R-:W-:Y:S02]  /*2e90*/  PRMT R36, RZ, 0x7610, R36 ;  /* 0x00007610ff247816 */ /* 0x000fe40000000024 */
[----:B------:R-:W-:-:S02]  /*2ea0*/  PRMT R40, RZ, 0x7610, R40 ;  /* 0x00007610ff287816 */ /* 0x000fc40000000028 */
[----:B------:R-:W-:Y:S02]  /*2eb0*/  PRMT R44, RZ, 0x7610, R44 ;  /* 0x00007610ff2c7816 */ /* 0x000fe4000000002c */
[----:B------:R-:W-:Y:S02]  /*2ec0*/  PRMT R48, RZ, 0x7610, R48 ;  /* 0x00007610ff307816 */ /* 0x000fe40000000030 */
[----:B------:R-:W-:Y:S01]  /*2ed0*/  PRMT R52, RZ, 0x7610, R52 ;  /* 0x00007610ff347816 */ /* 0x000fe20000000034 */
[----:B--2---:R-:W2:Y:S01]  /*2ee0*/  @P2 LDG.E.U16 R0, desc[UR28][R108.64] ;  /* 0x0000001c6c002981 */ /* 0x004ea2000c1e1500 */
[----:B------:R-:W-:Y:S02]  /*2ef0*/  PRMT R56, RZ, 0x7610, R56 ;  /* 0x00007610ff387816 */ /* 0x000fe40000000038 */
[----:B------:R-:W-:Y:S01]  /*2f00*/  PRMT R60, RZ, 0x7610, R60 ;  /* 0x00007610ff3c7816 */ /* 0x000fe2000000003c */
[----:B------:R-:W2:Y:S01]  /*2f10*/  @P2 LDG.E.U16 R8, desc[UR28][R106.64] ;  /* 0x0000001c6a082981 */ /* 0x000ea2000c1e1500 */
[----:B------:R-:W-:-:S02]  /*2f20*/  PRMT R64, RZ, 0x7610, R64 ;  /* 0x00007610ff407816 */ /* 0x000fc40000000040 */
[----:B------:R-:W-:Y:S01]  /*2f30*/  PRMT R9, RZ, 0x7610, R9 ;  /* 0x00007610ff097816 */ /* 0x000fe20000000009 */
[----:B----4-:R-:W4:Y:S01]  /*2f40*/  @P2 LDG.E.U16 R12, desc[UR28][R104.64] ;  /* 0x0000001c680c2981 */ /* 0x010f22000c1e1500 */
[----:B------:R-:W-:Y:S02]  /*2f50*/  PRMT R4, RZ, 0x7610, R4 ;  /* 0x00007610ff047816 */ /* 0x000fe40000000004 */
[----:B------:R-:W-:Y:S01]  /*2f60*/  PRMT R13, RZ, 0x7610, R13 ;  /* 0x00007610ff0d7816 */ /* 0x000fe2000000000d */
[----:B---3--:R-:W3:Y:S01]  /*2f70*/  @P2 LDG.E.U16 R16, desc[UR28][R102.64] ;  /* 0x0000001c66102981 */ /* 0x008ee2000c1e1500 */
[----:B------:R-:W-:Y:S02]  /*2f80*/  PRMT R17, RZ, 0x7610, R17 ;  /* 0x00007610ff117816 */ /* 0x000fe40000000011 */
[----:B------:R-:W-:Y:S01]  /*2f90*/  PRMT R21, RZ, 0x7610, R21 ;  /* 0x00007610ff157816 */ /* 0x000fe20000000015 */
[----:B------:R-:W3:Y:S01]  /*2fa0*/  @P2 LDG.E.U16 R20, desc[UR28][R216.64] ;  /* 0x0000001cd8142981 */ /* 0x000ee2000c1e1500 */
[----:B------:R-:W-:-:S02]  /*2fb0*/  PRMT R25, RZ, 0x7610, R25 ;  /* 0x00007610ff197816 */ /* 0x000fc40000000019 */
[----:B------:R-:W-:Y:S01]  /*2fc0*/  PRMT R29, RZ, 0x7610, R29 ;  /* 0x00007610ff1d7816 */ /* 0x000fe2000000001d */
[----:B------:R-:W3:Y:S01]  /*2fd0*/  @P2 LDG.E.U16 R24, desc[UR28][R212.64] ;  /* 0x0000001cd4182981 */ /* 0x000ee2000c1e1500 */
[----:B------:R-:W-:Y:S02]  /*2fe0*/  PRMT R33, RZ, 0x7610, R33 ;  /* 0x00007610ff217816 */ /* 0x000fe40000000021 */
[----:B------:R-:W-:Y:S01]  /*2ff0*/  PRMT R37, RZ, 0x7610, R37 ;  /* 0x00007610ff257816 */ /* 0x000fe20000000025 */
[----:B------:R-:W3:Y:S01]  /*3000*/  @P2 LDG.E.U16 R28, desc[UR28][R208.64] ;  /* 0x0000001cd01c2981 */ /* 0x000ee2000c1e1500 */
        /* <DEDUP_REMOVED lines=57> */
[----:B------:R-:W-:-:S03]  /*33a0*/  PRMT R67, RZ, 0x7610, R67 ;  /* 0x00007610ff437816 */ /* 0x000fc60000000043 */
[----:B------:R-:W3:Y:S04]  /*33b0*/  @P2 LDG.E.U16 R45, desc[UR28][R188.64] ;  /* 0x0000001cbc2d2981 */ /* 0x000ee8000c1e1500 */
        /* <DEDUP_REMOVED lines=36> */
[----:B------:R-:W3:Y:S01]  /*3600*/  @P2 LDG.E.U16 R67, desc[UR28][R218.64] ;  /* 0x0000001cda432981 */ /* 0x000ee2000c1e1500 */
[----:B------:R-:W-:Y:S01]  /*3610*/  SHF.R.S32.HI R5, RZ, 0x6, R142 ;  /* 0x00000006ff057819 */ /* 0x000fe2000001148e */
[----:B0-----:R-:W-:-:S04]  /*3620*/  @!UP0 UIADD3 UR8, UPT, UPT, -UR5, 0x100000, URZ ;  /* 0x0010000005088890 */ /* 0x001fc8000fffe1ff */
[----:B------:R-:W-:Y:S02]  /*3630*/  @!UP0 USHF.L.U32 UR9, UR8, 0xb, URZ ;  /* 0x0000000b08098899 */ /* 0x000fe400080006ff */
[----:B------:R-:W-:Y:S01]  /*3640*/  @!UP0 USHF.L.U32 UR8, UR8, 0x1, URZ ;  /* 0x0000000108088899 */ /* 0x000fe200080006ff */
[----:B------:R-:W-:Y:S01]  /*3650*/  SGXT R5, R5, 0x1 ;  /* 0x000000010505781a */ /* 0x000fe20000000200 */
[----:B------:R-:W-:-:S03]  /*3660*/  VOTEU.ALL UP1, P1 ;  /* 0x0000000000ff7886 */ /* 0x000fc60000820000 */
[----:B------:R-:W-:Y:S01]  /*3670*/  LOP3.LUT R5, R2, 0x90, R5, 0x78, !PT ;  /* 0x0000009002057812 */ /* 0x000fe200078e7805 */
[----:B------:R-:W-:-:S04]  /*3680*/  @!UP0 UIADD3 UR4, UPT, UPT, -UR5, 0x100000, URZ ;  /* 0x0010000005048890 */ /* 0x000fc8000fffe1ff */
[----:B------:R-:W-:Y:S02]  /*3690*/  @!UP0 USHF.L.U32 UR5, UR4, 0xb, URZ ;  /* 0x0000000b04058899 */ /* 0x000fe400080006ff */
[----:B------:R-:W-:Y:S01]  /*36a0*/  @!UP0 USHF.L.U32 UR4, UR4, 0x1, URZ ;  /* 0x0000000104048899 */ /* 0x000fe200080006ff */
[----:B------:R0:W1:Y:S01]  /*36b0*/  @!UP1 SYNCS.EXCH.64 URZ, [UR14+0x10008], UR8 ;  /* 0x010008080eff95b2 */ /* 0x0000620008000100 */
[----:B------:R-:W-:Y:S01]  /*36c0*/  ISETP.EQ.U32.AND P3, PT, RZ, UR21, P2 ;  /* 0x00000015ff007c0c */ /* 0x000fe20009762070 */
[----:B------:R-:W-:Y:S01]  /*36d0*/  VOTEU.ALL UP1, P1 ;  /* 0x0000000000ff7886 */ /* 0x000fe20000820000 */
[----:B------:R-:W-:Y:S02]  /*36e0*/  UIADD3 UR6, UPT, UPT, UR14, 0x8000, URZ ;  /* 0x000080000e067890 */ /* 0x000fe4000fffe0ff */
[----:B------:R-:W-:Y:S01]  /*36f0*/  UIADD3 UR10, UPT, UPT, UR13, 0x40, URZ ;  /* 0x000000400d0a7890 */ /* 0x000fe2000fffe0ff */
[----:B--2---:R2:W-:Y:S04]  /*3700*/  STS.U16 [R5+UR14+0x4000], R0 ;  /* 0x0040000005007988 */ /* 0x0045e8000800040e */
[----:B------:R-:W-:Y:S01]  /*3710*/  STS.U16 [R5+UR14+0x4400], R8 ;  /* 0x0044000805007988 */ /* 0x000fe2000800040e */
[----:B--2---:R-:W-:-:S03]  /*3720*/  LOP3.LUT R0, R5, 0x20, RZ, 0x3c, !PT ;  /* 0x0000002005007812 */ /* 0x004fc600078e3cff */
[----:B----4-:R-:W-:Y:S04]  /*3730*/  STS.U16 [R5+UR14+0x4800], R12 ;  /* 0x0048000c05007988 */ /* 0x010fe8000800040e */
[----:B---3--:R-:W-:Y:S04]  /*3740*/  STS.U16 [R5+UR14+0x4c00], R16 ;  /* 0x004c001005007988 */ /* 0x008fe8000800040e */
[----:B------:R-:W-:Y:S04]  /*3750*/  STS.U16 [R5+UR14+0x5000], R20 ;  /* 0x0050001405007988 */ /* 0x000fe8000800040e */
        /* <DEDUP_REMOVED lines=14> */
[----:B--2---:R-:W-:-:S03]  /*3840*/  LOP3.LUT R9, R5, 0x40, RZ, 0x3c, !PT ;  /* 0x0000004005097812 */ /* 0x004fc600078e3cff */
        /* <DEDUP_REMOVED lines=13> */
[----:B------:R0:W-:Y:S01]  /*3920*/  STS.U16 [R9+UR14+0x4200], R6 ;  /* 0x0042000609007988 */ /* 0x0001e2000800040e */
[----:B--2---:R-:W-:-:S03]  /*3930*/  LOP3.LUT R0, R5, 0x60, RZ, 0x3c, !PT ;  /* 0x0000006005007812 */ /* 0x004fc600078e3cff */
[----:B------:R0:W-:Y:S04]  /*3940*/  STS.U16 [R9+UR14+0x4600], R10 ;  /* 0x0046000a09007988 */ /* 0x0001e8000800040e */
        /* <DEDUP_REMOVED lines=29> */
[----:B------:R0:W-:Y:S01]  /*3b20*/  STS.U16 [R0+UR14+0x7f00], R67 ;  /* 0x007f004300007988 */ /* 0x0001e2000800040e */
[----:B-1----:R1:W-:Y:S06]  /*3b30*/  MEMBAR.ALL.CTA ;  /* 0x0000000000007992 */ /* 0x0023ec0000008000 */
[----:B-1----:R-:W-:Y:S04]  /*3b40*/  FENCE.VIEW.ASYNC.S ;  /* 0x00000000000073c6 */ /* 0x002fe80000000000 */
[----:B------:R-:W1:Y:S02]  /*3b50*/  FENCE.VIEW.ASYNC.S ;  /* 0x00000000000073c6 */ /* 0x000e640000000000 */
[----:B-1----:R0:W1:Y:S02]  /*3b60*/  @!UP1 SYNCS.EXCH.64 URZ, [UR14+0x8000], UR4 ;  /* 0x008000040eff95b2 */ /* 0x0020640008000100 */
[----:B-1----:R-:W-:Y:S06]  /*3b70*/  BAR.SYNC.DEFER_BLOCKING 0x0 ;  /* 0x0000000000007b1d */ /* 0x002fec0000010000 */
[----:B0-----:R-:W-:Y:S05]  /*3b80*/  @!P3 BRA `(.L_x_6) ;  /* 0x000000000088b947 */ /* 0x001fea0003800000 */
[----:B------:R-:W-:Y:S02]  /*3b90*/  UIADD3 UR4, UPT, UPT, UR14, 0x4000, URZ ;  /* 0x000040000e047890 */ /* 0x000fe4000fffe0ff */
[----:B------:R-:W-:Y:S02]  /*3ba0*/  USHF.R.U32.HI UR8, URZ, 0x4, UR14 ;  /* 0x00000004ff087899 */ /* 0x000fe4000801160e */
[----:B------:R-:W-:Y:S02]  /*3bb0*/  USHF.R.U32.HI UR4, URZ, 0x4, UR4 ;  /* 0x00000004ff047899 */ /* 0x000fe40008011604 */
[----:B------:R-:W-:Y:S02]  /*3bc0*/  USGXT.U32 UR8, UR8, 0xe ;  /* 0x0000000e0808789a */ /* 0x000fe40008000000 */
[----:B------:R-:W-:Y:S02]  /*3bd0*/  USGXT.U32 UR16, UR4, 0xe ;  /* 0x0000000e0410789a */ /* 0x000fe40008000000 */
[----:B------:R-:W-:-:S02]  /*3be0*/  UIADD3 UR32, UP1, UPT, UR8, 0x2000080, URZ ;  /* 0x0200008008207890 */ /* 0x000fc4000ff3e0ff */
[----:B------:R-:W-:Y:S01]  /*3bf0*/  UIADD3 UR30, UP2, UPT, UR16, 0x2, URZ ;  /* 0x00000002101e7890 */ /* 0x000fe2000ff5e0ff */
[----:B------:R-:W-:Y:S01]  /*3c00*/  UMOV UR4, URZ ;  /* 0x000000ff00047c82 */ /* 0x000fe20008000000 */
[----:B------:R-:W-:Y:S01]  /*3c10*/  UMOV UR5, URZ ;  /* 0x000000ff00057c82 */ /* 0x000fe20008000000 */
[----:B------:R-:W-:Y:S02]  /*3c20*/  UIADD3.X UR33, UPT, UPT, UR4, 0x40004040, URZ, UP1, !UPT ;  /* 0x4000404004217890 */ /* 0x000fe40008ffe4ff */
[----:B------:R-:W-:Y:S02]  /*3c30*/  UIADD3.X UR31, UPT, UPT, UR5, 0x40004040, URZ, UP2, !UPT ;  /* 0x40004040051f7890 */ /* 0x000fe400097fe4ff */
[----:B------:R-:W-:Y:S02]  /*3c40*/  ULOP3.LUT UR8, UR8, 0x2000000, URZ, 0xfc, !UPT ;  /* 0x0200000008087892 */ /* 0x000fe4000f8efcff */
[----:B------:R-:W-:Y:S02]  /*3c50*/  UIADD3.64 UR18, UPT, UPT, UR32, 0x80, URZ ;  /* 0x0000008020127897 */ /* 0x000fe4000fffe0ff */
[----:B------:R-:W-:-:S02]  /*3c60*/  UIADD3.64 UR22, UPT, UPT, UR30, 0x2, URZ ;  /* 0x000000021e167897 */ /* 0x000fc4000fffe0ff */
[----:B------:R-:W-:Y:S02]  /*3c70*/  UIADD3.64 UR24, UPT, UPT, UR32, 0x100, URZ ;  /* 0x0000010020187897 */ /* 0x000fe4000fffe0ff */
[----:B------:R-:W-:Y:S01]  /*3c80*/  UIADD3.64 UR26, UPT, UPT, UR30, 0x4, URZ ;  /* 0x000000041e1a7897 */ /* 0x000fe2000fffe0ff */
[----:B------:R-:W-:Y:S01]  /*3c90*/  UMOV UR34, 0x0 ;  /* 0x0000000000227882 */ /* 0x000fe20000000000 */
[----:B------:R-:W-:Y:S01]  /*3ca0*/  UMOV UR35, 0x8208010 ;  /* 0x0820801000237882 */ /* 0x000fe20000000000 */
[----:B------:R-:W-:Y:S01]  /*3cb0*/  UMOV UR9, 0x40004040 ;  /* 0x4000404000097882 */ /* 0x000fe20000000000 */
[----:B------:R-:W-:Y:S01]  /*3cc0*/  UMOV UR17, 0x40004040 ;  /* 0x4000404000117882 */ /* 0x000fe20000000000 */
[----:B------:R-:W-:Y:S01]  /*3cd0*/  UMOV UR36, 0x0 ;  /* 0x0000000000247882 */ /* 0x000fe20000000000 */
[----:B------:R-:W-:Y:S01]  /*3ce0*/  UMOV UR37, 0x8208010 ;  /* 0x0820801000257882 */ /* 0x000fe20000000000 */
[----:B------:R-:W-:Y:S01]  /*3cf0*/  UMOV UR38, 0x0 ;  /* 0x0000000000267882 */ /* 0x000fe20000000000 */
[----:B------:R-:W-:Y:S01]  /*3d00*/  UMOV UR39, 0x8208010 ;  /* 0x0820801000277882 */ /* 0x000fe20000000000 */
[----:B------:R-:W-:Y:S01]  /*3d10*/  UMOV UR4, UR6 ;  /* 0x0000000600047c82 */ /* 0x000fe20008000000 */
[----:B------:R0:W-:Y:S01]  /*3d20*/  UTCHMMA gdesc[UR8], gdesc[UR16], tmem[UR10], tmem[UR34], idesc[UR35], !UPT ;  /* 0x00ff2210080075ea */ /* 0x0001e2000f80000a */
[----:B------:R-:W-:Y:S01]  /*3d30*/  UMOV UR40, 0x0 ;  /* 0x0000000000287882 */ /* 0x000fe20000000000 */
[----:B------:R-:W-:Y:S01]  /*3d40*/  UMOV UR41, 0x8208010 ;  /* 0x0820801000297882 */ /* 0x000fe20000000000 */
[----:B------:R0:W-:Y:S01]  /*3d50*/  UTCHMMA gdesc[UR32], gdesc[UR30], tmem[UR10], tmem[UR36], idesc[UR37], UPT ;  /* 0x00ff241e200075ea */ /* 0x0001e2000b80000a */
[----:B------:R-:W-:Y:S01]  /*3d60*/  UMOV UR4, UR4 ;  /* 0x0000000400047c82 */ /* 0x000fe20008000000 */
[----:B------:R0:W-:Y:S01]  /*3d70*/  UTCHMMA gdesc[UR18], gdesc[UR22], tmem[UR10], tmem[UR38], idesc[UR39], UPT ;  /* 0x00ff2616120075ea */ /* 0x0001e2000b80000a */
[----:B------:R0:W-:Y:S01]  /*3d80*/  UTCHMMA gdesc[UR24], gdesc[UR26], tmem[UR10], tmem[UR40], idesc[UR41], UPT ;  /* 0x00ff281a180075ea */ /* 0x0001e2000b80000a */
[----:B------:R0:W-:Y:S01]  /*3d90*/  UTCBAR [UR4], URZ ;  /* 0x000000ff040073e9 */ /* 0x0001e200080000ff */
[----:B------:R-:W-:Y:S01]  /*3da0*/  NOP ;  /* 0x0000000000007918 */ /* 0x000fe20000000000 */
.L_x_6:
[----:B------:R-:W-:Y:S05]  /*3db0*/  @!P2 BRA `(.L_x_7) ;  /* 0x000000000008a947 */ /* 0x000fea0003800000 */
[----:B------:R-:W1:Y:S02]  /*3dc0*/  SYNCS.PHASECHK.TRANS64.TRYWAIT P4, [UR14+0x8000], RZ ;  /* 0x008000ffff0075a7 */ /* 0x000e64000808110e */
[----:B-1----:R-:W-:Y:S05]  /*3dd0*/  @!P4 BRA `(.L_x_8) ;  /* 0x000000d800ecc947 */ /* 0x002fea0003800000 */
.L_x_7:
[----:B------:R-:W-:Y:S06]  /*3de0*/  BAR.SYNC.DEFER_BLOCKING 0x0 ;  /* 0x0000000000007b1d */ /* 0x000fec0000010000 */
[----:B0-----:R-:W0:Y:S02]  /*3df0*/  LDCU UR17, c[0x0][0x3a8] ;  /* 0x00007500ff1177ac */ /* 0x001e240008000800 */
[----:B------:R-:W1:Y:S01]  /*3e00*/  LDC R238, c[0x0][0x3d8] ;  /* 0x0000f600ffee7b82 */ /* 0x000e620000000800 */
[----:B------:R-:W0:Y:S01]  /*3e10*/  LDTM.x128 R4, tmem[UR12+0x40] ;  /* 0x0000400c000479ee */ /* 0x000e2200083c0000 */
[----:B------:R-:W2:Y:S01]  /*3e20*/  LDCU.64 UR8, c[0x0][0x3d0] ;  /* 0x00007a00ff0877ac */ /* 0x000ea20008000a00 */
[----:B------:R-:W3:Y:S01]  /*3e30*/  @!P1 SYNCS.CCTL.IV [UR14+0x8000] ;  /* 0x00800000ff0099b1 */ /* 0x000ee2000800000e */
[----:B------:R-:W-:Y:S01]  /*3e40*/  NOP ;  /* 0x0000000000007918 */ /* 0x000fe20000000000 */
[----:B--2---:R-:W-:Y:S01]  /*3e50*/  UIMAD UR8, UR15, UR8, URZ ;  /* 0x000000080f0872a4 */ /* 0x004fe2000f8e02ff */
[----:B0-----:R-:W-:Y:S01]  /*3e60*/  FMUL R133, R4, UR17 ;  /* 0x0000001104857c20 */ /* 0x001fe20008400000 */
[----:B------:R-:W-:Y:S01]  /*3e70*/  FMUL R2, R5, UR17 ;  /* 0x0000001105027c20 */ /* 0x000fe20008400000 */
[----:B------:R-:W-:Y:S01]  /*3e80*/  FMUL R0, R6, UR17 ;  /* 0x0000001106007c20 */ /* 0x000fe20008400000 */
[----:B------:R-:W-:Y:S01]  /*3e90*/  FMUL R135, R7, UR17 ;  /* 0x0000001107877c20 */ /* 0x000fe20008400000 */
[----:B------:R-:W-:Y:S01]  /*3ea0*/  FMUL R134, R8, UR17 ;  /* 0x0000001108867c20 */ /* 0x000fe20008400000 */
[----:B------:R-:W-:Y:S01]  /*3eb0*/  FMUL R136, R127, UR17 ;  /* 0x000000117f887c20 */ /* 0x000fe20008400000 */
[----:B------:R-:W-:Y:S01]  /*3ec0*/  USHF.L.U32 UR16, UR8, 0x1, URZ ;  /* 0x0000000108107899 */ /* 0x000fe200080006ff */
[----:B------:R-:W-:Y:S01]  /*3ed0*/  FMNMX3 R0, R133, R2, R0, !PT ;  /* 0x0000000285007276 */ /* 0x000fe20007800000 */
[----:B------:R-:W-:Y:S01]  /*3ee0*/  FMUL R133, R9, UR17 ;  /* 0x0000001109857c20 */ /* 0x000fe20008400000 */
[----:B------:R-:W-:Y:S01]  /*3ef0*/  FMUL R2, R10, UR17 ;  /* 0x000000110a027c20 */ /* 0x000fe20008400000 */
[----:B------:R-:W-:Y:S01]  /*3f00*/  UIMAD.WIDE UR4, UR8, 0x2, URZ ;  /* 0x00000002080478a5 */ /* 0x000fe2000f8e02ff */
[----:B------:R-:W-:Y:S01]  /*3f10*/  FMNMX3 R0, R0, R135, R134, !PT ;  /* 0x0000008700007276 */ /* 0x000fe20007800086 */
[----:B------:R-:W-:Y:S01]  /*3f20*/  FMUL R135, R11, UR17 ;  /* 0x000000110b877c20 */ /* 0x000fe20008400000 */
[----:B------:R-:W-:Y:S01]  /*3f30*/  FMUL R134, R12, UR17 ;  /* 0x000000110c867c20 */ /* 0x000fe20008400000 */
[----:B-1----:R-:W-:Y:S01]  /*3f40*/  IMAD R177, R238, 0x30, RZ ;  /* 0x00000030eeb17824 */ /* 0x002fe200078e02ff */
[----:B------:R-:W-:Y:S01]  /*3f50*/  FMNMX3 R0, R0, R133, R2, !PT ;  /* 0x0000008500007276 */ /* 0x000fe20007800002 */
[----:B------:R-:W-:Y:S01]  /*3f60*/  FMUL R133, R13, UR17 ;  /* 0x000000110d857c20 */ /* 0x000fe20008400000 */
[----:B------:R-:W-:Y:S01]  /*3f70*/  FMUL R2, R14, UR17 ;  /* 0x000000110e027c20 */ /* 0x000fe20008400000 */
[----:B------:R-:W-:Y:S01]  /*3f80*/  IMAD R176, R238, 0x18, RZ ;  /* 0x00000018eeb07824 */ /* 0x000fe200078e02ff */
[----:B------:R-:W-:Y:S01]  /*3f90*/  FMNMX3 R0, R0, R135, R134, !PT ;  /* 0x0000008700007276 */ /* 0x000fe20007800086 */
[----:B------:R-:W-:Y:S01]  /*3fa0*/  FMUL R135, R15, UR17 ;  /* 0x000000110f877c20 */ /* 0x000fe20008400000 */
[----:B------:R-:W-:Y:S01]  /*3fb0*/  FMUL R134, R16, UR17 ;  /* 0x0000001110867c20 */ /* 0x000fe20008400000 */
[----:B------:R-:W-:Y:S01]  /*3fc0*/  STL.64 [R1+0x2c8], R124 ;  /* 0x0002c87c01007387 */ /* 0x000fe20000100a00 */
        /* <DEDUP_REMOVED lines=14> */
[----:B------:R-:W-:-:S02]  /*40b0*/  FMUL R134, R24, UR17 ;  /* 0x0000001118867c20 */ /* 0x000fc40008400000 */
[----:B------:R-:W-:Y:S01]  /*40c0*/  FMNMX3 R0, R0, R133, R2, !PT ;  /* 0x0000008500007276 */ /* 0x000fe20007800002 */
[----:B------:R-:W-:Y:S01]  /*40d0*/  FMUL R133, R25, UR17 ;  /* 0x0000001119857c20 */ /* 0x000fe20008400000 */
[----:B------:R-:W-:Y:S02]  /*40e0*/  FMUL R2, R26, UR17 ;  /* 0x000000111a027c20 */ /* 0x000fe40008400000 */
[----:B------:R-:W-:Y:S01]  /*40f0*/  FMNMX3 R0, R0, R135, R134, !PT ;  /* 0x0000008700007276 */ /* 0x000fe20007800086 */
[----:B------:R-:W-:Y:S01]  /*4100*/  FMUL R135, R27, UR17 ;  /* 0x000000111b877c20 */ /* 0x000fe20008400000 */
[----:B------:R-:W-:Y:S02]  /*4110*/  FMUL R134, R28, UR17 ;  /* 0x000000111c867c20 */ /* 0x000fe40008400000 */
        /* <DEDUP_REMOVED lines=153> */
[----:B------:R-:W-:-:S04]  /*4ab0*/  FMNMX3 R0, R0, R136, R135, !PT ;  /* 0x0000008800007276 */ /* 0x000fc80007800087 */
[----:B------:R-:W-:Y:S02]  /*4ac0*/  FMNMX3 R0, R0, R134, R133, !PT ;  /* 0x0000008600007276 */ /* 0x000fe40007800085 */
[----:B------:R-:W0:Y:S02]  /*4ad0*/  LDC.64 R134, c[0x0][0x390] ;  /* 0x0000e400ff867b82 */ /* 0x000e240000000a00 */
[----:B------:R-:W-:Y:S01]  /*4ae0*/  FMNMX3 R0, R0, -INF , R2, !PT ;  /* 0xff80000000007876 */ /* 0x000fe20007800002 */
[----:B------:R-:W-:-:S04]  /*4af0*/  IMAD R2, R137, UR9, RZ ;  /* 0x0000000989027c24 */ /* 0x000fc8000f8e02ff */
[--C-:B------:R-:W-:Y:S01]  /*4b00*/  FFMA R4, R4, UR17, -R0.reuse ;  /* 0x0000001104047c23 */ /* 0x100fe20008000800 */
[--C-:B------:R-:W-:Y:S01]  /*4b10*/  FFMA R5, R5, UR17, -R0.reuse ;  /* 0x0000001105057c23 */ /* 0x100fe20008000800 */
[--C-:B------:R-:W-:Y:S01]  /*4b20*/  FFMA R6, R6, UR17, -R0.reuse ;  /* 0x0000001106067c23 */ /* 0x100fe20008000800 */
[--C-:B------:R-:W-:Y:S01]  /*4b30*/  FFMA R7, R7, UR17, -R0.reuse ;  /* 0x0000001107077c23 */ /* 0x100fe20008000800 */
[----:B------:R-:W-:Y:S01]  /*4b40*/  FMUL R4, R4, 1.4426950216293334961 ;  /* 0x3fb8aa3b04047820 */ /* 0x000fe20000400000 */
[----:B------:R-:W-:Y:S01]  /*4b50*/  FMUL R5, R5, 1.4426950216293334961 ;  /* 0x3fb8aa3b05057820 */ /* 0x000fe20000400000 */
[----:B------:R-:W-:Y:S01]  /*4b60*/  FMUL R6, R6, 1.4426950216293334961 ;  /* 0x3fb8aa3b06067820 */ /* 0x000fe20000400000 */
[----:B------:R-:W-:Y:S01]  /*4b70*/  FMUL R7, R7, 1.4426950216293334961 ;  /* 0x3fb8aa3b07077820 */ /* 0x000fe20000400000 */
[----:B------:R1:W-:Y:S01]  /*4b80*/  MUFU.EX2 R174, R4 ;  /* 0x0000000400ae7308 */ /* 0x0003e20000000800 */
[--C-:B------:R-:W-:Y:S01]  /*4b90*/  FFMA R8, R8, UR17, -R0.reuse ;  /* 0x0000001108087c23 */ /* 0x100fe20008000800 */
[--C-:B------:R-:W-:Y:S01]  /*4ba0*/  FFMA R9, R9, UR17, -R0.reuse ;  /* 0x0000001109097c23 */ /* 0x100fe20008000800 */
[--C-:B------:R-:W-:Y:S01]  /*4bb0*/  FFMA R10, R10, UR17, -R0.reuse ;  /* 0x000000110a0a7c23 */ /* 0x100fe20008000800 */
[----:B------:R-:W-:Y:S01]  /*4bc0*/  FFMA R11, R11, UR17, -R0 ;  /* 0x000000110b0b7c23 */ /* 0x000fe20008000800 */
[----:B------:R-:W-:Y:S01]  /*4bd0*/  FMUL R8, R8, 1.4426950216293334961 ;  /* 0x3fb8aa3b08087820 */ /* 0x000fe20000400000 */
[----:B------:R-:W-:Y:S01]  /*4be0*/  FMUL R9, R9, 1.4426950216293334961 ;  /* 0x3fb8aa3b09097820 */ /* 0x000fe20000400000 */
[----:B------:R-:W-:Y:S01]  /*4bf0*/  FMUL R10, R10, 1.4426950216293334961 ;  /* 0x3fb8aa3b0a0a7820 */ /* 0x000fe20000400000 */
[----:B------:R2:W4:Y:S01]  /*4c00*/  MUFU.EX2 R172, R5 ;  /* 0x0000000500ac7308 */ /* 0x0005220000000800 */
[C---:B-1----:R-:W-:Y:S01]  /*4c10*/  SHF.L.U32 R4, R2.reuse, 0x1, RZ ;  /* 0x0000000102047819 */ /* 0x042fe200000006ff */
[----:B------:R-:W-:-:S04]  /*4c20*/  IMAD.HI R2, R2, 0x2, RZ ;  /* 0x0000000202027827 */ /* 0x000fc800078e02ff */
[----:B------:R-:W-:Y:S01]  /*4c30*/  FMUL R11, R11, 1.4426950216293334961 ;  /* 0x3fb8aa3b0b0b7820 */ /* 0x000fe20000400000 */
[----:B------:R-:W-:Y:S01]  /*4c40*/  FFMA R12, R12, UR17, -R0 ;  /* 0x000000110c0c7c23 */ /* 0x000fe20008000800 */
[----:B0-----:R-:W-:Y:S01]  /*4c50*/  IADD3 R134, P4, P5, R4, UR16, R134 ;  /* 0x0000001004867c10 */ /* 0x001fe2000fd9e086 */
[--C-:B------:R-:W-:Y:S01]  /*4c60*/  FFMA R13, R13, UR17, -R0.reuse ;  /* 0x000000110d0d7c23 */ /* 0x100fe20008000800 */
[--C-:B------:R-:W-:Y:S01]  /*4c70*/  FFMA R14, R14, UR17, -R0.reuse ;  /* 0x000000110e0e7c23 */ /* 0x100fe20008000800 */
[----:B------:R-:W0:Y:S01]  /*4c80*/  MUFU.EX2 R173, R6 ;  /* 0x0000000600ad7308 */ /* 0x000e220000000800 */
[----:B------:R-:W-:Y:S01]  /*4c90*/  IADD3.X R135, PT, PT, R2, UR5, R135, P4, P5 ;  /* 0x0000000502877c10 */ /* 0x000fe2000a7ea487 */
[----:B------:R-:W-:Y:S01]  /*4ca0*/  FMUL R12, R12, 1.4426950216293334961 ;  /* 0x3fb8aa3b0c0c7820 */ /* 0x000fe20000400000 */
[--C-:B------:R-:W-:Y:S01]  /*4cb0*/  FFMA R15, R15, UR17, -R0.reuse ;  /* 0x000000110f0f7c23 */ /* 0x100fe20008000800 */
[----:B--2---:R-:W-:Y:S01]  /*4cc0*/  PRMT R5, RZ, 0x7610, R5 ;  /* 0x00007610ff057816 */ /* 0x004fe20000000005 */
[--C-:B------:R-:W-:Y:S01]  /*4cd0*/  FFMA R16, R16, UR17, -R0.reuse ;  /* 0x0000001110107c23 */ /* 0x100fe20008000800 */
[--C-:B------:R-:W-:Y:S01]  /*4ce0*/  FFMA R17, R17, UR17, -R0.reuse ;  /* 0x0000001111117c23 */ /* 0x100fe20008000800 */
[----:B------:R-:W-:Y:S01]  /*4cf0*/  FFMA R18, R18, UR17, -R0 ;  /* 0x0000001112127c23 */ /* 0x000fe20008000800 */
[----:B------:R-:W1:Y:S01]  /*4d00*/  MUFU.EX2 R171, R7 ;  /* 0x0000000700ab7308 */ /* 0x000e620000000800 */
[----:B----4-:R-:W-:Y:S01]  /*4d10*/  FADD R2, R174, R172 ;  /* 0x000000acae027221 */ /* 0x010fe20000000000 */
[----:B------:R-:W-:Y:S01]  /*4d20*/  FMUL R16, R16, 1.4426950216293334961 ;  /* 0x3fb8aa3b10107820 */ /* 0x000fe20000400000 */
[----:B------:R-:W3:Y:S01]  /*4d30*/  @P2 LDG.E.U16 R5, desc[UR28][R134.64] ;  /* 0x0000001c86052981 */ /* 0x000ee2000c1e1500 */
[----:B------:R-:W-:Y:S01]  /*4d40*/  FMUL R18, R18, 1.4426950216293334961 ;  /* 0x3fb8aa3b12127820 */ /* 0x000fe20000400000 */
[--C-:B------:R-:W-:Y:S01]  /*4d50*/  FFMA R19, R19, UR17, -R0.reuse ;  /* 0x0000001113137c23 */ /* 0x100fe20008000800 */
[--C-:B------:R-:W-:Y:S01]  /*4d60*/  FFMA R20, R20, UR17, -R0.reuse ;  /* 0x0000001114147c23 */ /* 0x100fe20008000800 */
[----:B------:R-:W-:Y:S01]  /*4d70*/  FFMA R21, R21, UR17, -R0 ;  /* 0x0000001115157c23 */ /* 0x000fe20008000800 */
[----:B------:R2:W4:Y:S01]  /*4d80*/  MUFU.EX2 R170, R8 ;  /* 0x0000000800aa7308 */ /* 0x0005220000000800 */
[----:B0-----:R-:W-:Y:S01]  /*4d90*/  FADD R2, R173, R2 ;  /* 0x00000002ad027221 */ /* 0x001fe20000000000 */
[----:B------:R-:W-:Y:S01]  /*4da0*/  FMUL R19, R19, 1.4426950216293334961 ;  /* 0x3fb8aa3b13137820 */ /* 0x000fe20000400000 */
[--C-:B------:R-:W-:Y:S01]  /*4db0*/  FFMA R22, R22, UR17, -R0.reuse ;  /* 0x0000001116167c23 */ /* 0x100fe20008000800 */
[--C-:B------:R-:W-:Y:S01]  /*4dc0*/  FFMA R23, R23, UR17, -R0.reuse ;  /* 0x0000001117177c23 */ /* 0x100fe20008000800 */
[--C-:B------:R-:W-:Y:S01]  /*4dd0*/  FFMA R24, R24, UR17, -R0.reuse ;  /* 0x0000001118187c23 */ /* 0x100fe20008000800 */
[----:B------:R-:W-:Y:S01]  /*4de0*/  FFMA R25, R25, UR17, -R0 ;  /* 0x0000001119197c23 */ /* 0x000fe20008000800 */
[----:B------:R-:W-:Y:S01]  /*4df0*/  FMUL R22, R22, 1.4426950216293334961 ;  /* 0x3fb8aa3b16167820 */ /* 0x000fe20000400000 */
[----:B------:R0:W0:Y:S01]  /*4e00*/  MUFU.EX2 R169, R9 ;  /* 0x0000000900a97308 */ /* 0x0000220000000800 */
[----:B-1----:R-:W-:Y:S01]  /*4e10*/  FADD R2, R171, R2 ;  /* 0x00000002ab027221 */ /* 0x002fe20000000000 */
[----:B--2---:R-:W-:Y:S01]  /*4e20*/  FMUL R8, R13, 1.4426950216293334961 ;  /* 0x3fb8aa3b0d087820 */ /* 0x004fe20000400000 */
[----:B------:R-:W-:Y:S01]  /*4e30*/  FMUL R13, R23, 1.4426950216293334961 ;  /* 0x3fb8aa3b170d7820 */ /* 0x000fe20000400000 */
[----:B------:R-:W-:Y:S01]  /*4e40*/  FMUL R24, R24, 1.4426950216293334961 ;  /* 0x3fb8aa3b18187820 */ /* 0x000fe20000400000 */
[--C-:B------:R-:W-:Y:S01]  /*4e50*/  FFMA R26, R26, UR17, -R0.reuse ;  /* 0x000000111a1a7c23 */ /* 0x100fe20008000800 */
[----:B------:R-:W-:Y:S01]  /*4e60*/  FMUL R25, R25, 1.4426950216293334961 ;  /* 0x3fb8aa3b19197820 */ /* 0x000fe20000400000 */
[----:B------:R-:W-:Y:S01]  /*4e70*/  FFMA R27, R27, UR17, -R0 ;  /* 0x000000111b1b7c23 */ /* 0x000fe20008000800 */
[----:B------:R1:W2:Y:S01]  /*4e80*/  MUFU.EX2 R168, R10 ;  /* 0x0000000a00a87308 */ /* 0x0002a20000000800 */
[----:B----4-:R-:W-:Y:S01]  /*4e90*/  FADD R2, R170, R2 ;  /* 0x00000002aa027221 */ /* 0x010fe20000000000 */
[----:B0-----:R-:W-:Y:S01]  /*4ea0*/  FMUL R9, R15, 1.4426950216293334961 ;  /* 0x3fb8aa3b0f097820 */ /* 0x001fe20000400000 */
[----:B------:R-:W-:Y:S01]  /*4eb0*/  FMUL R15, R27, 1.4426950216293334961 ;  /* 0x3fb8aa3b1b0f7820 */ /* 0x000fe20000400000 */
[--C-:B------:R-:W-:Y:S01]  /*4ec0*/  FFMA R28, R28, UR17, -R0.reuse ;  /* 0x000000111c1c7c23 */ /* 0x100fe20008000800 */
[--C-:B------:R-:W-:Y:S01]  /*4ed0*/  FFMA R29, R29, UR17, -R0.reuse ;  /* 0x000000111d1d7c23 */ /* 0x100fe20008000800 */
[--C-:B------:R-:W-:Y:S01]  /*4ee0*/  FFMA R30, R30, UR17, -R0.reuse ;  /* 0x000000111e1e7c23 */ /* 0x100fe20008000800 */
[----:B------:R-:W-:Y:S01]  /*4ef0*/  FFMA R41, R41, UR17, -R0 ;  /* 0x0000001129297c23 */ /* 0x000fe20008000800 */
[----:B------:R0:W4:Y:S01]  /*4f00*/  MUFU.EX2 R152, R11 ;  /* 0x0000000b00987308 */ /* 0x0001220000000800 */
[----:B------:R-:W-:Y:S01]  /*4f10*/  FADD R2, R169, R2 ;  /* 0x00000002a9027221 */ /* 0x000fe20000000000 */
[----:B-1----:R-:W-:Y:S01]  /*4f20*/  FMUL R10, R17, 1.4426950216293334961 ;  /* 0x3fb8aa3b110a7820 */ /* 0x002fe20000400000 */
[----:B------:R-:W-:Y:S01]  /*4f30*/  FMUL R17, R26, 1.4426950216293334961 ;  /* 0x3fb8aa3b1a117820 */ /* 0x000fe20000400000 */
[----:B------:R-:W-:Y:S01]  /*4f40*/  FMUL R28, R28, 1.4426950216293334961 ;  /* 0x3fb8aa3b1c1c7820 */ /* 0x000fe20000400000 */
[----:B------:R-:W-:Y:S01]  /*4f50*/  FMUL R30, R30, 1.4426950216293334961 ;  /* 0x3fb8aa3b1e1e7820 */ /* 0x000fe20000400000 */
[--C-:B------:R-:W-:Y:S01]  /*4f60*/  FFMA R31, R31, UR17, -R0.reuse ;  /* 0x000000111f1f7c23 */ /* 0x100fe20008000800 */
[----:B------:R-:W-:Y:S01]  /*4f70*/  FFMA R42, R42, UR17, -R0 ;  /* 0x000000112a2a7c23 */ /* 0x000fe20008000800 */
[----:B------:R1:W1:Y:S01]  /*4f80*/  MUFU.EX2 R167, R12 ;  /* 0x0000000c00a77308 */ /* 0x0002620000000800 */
[----:B0-----:R-:W-:Y:S01]  /*4f90*/  FMUL R11, R14, 1.4426950216293334961 ;  /* 0x3fb8aa3b0e0b7820 */ /* 0x001fe20000400000 */
[----:B--2---:R-:W-:Y:S01]  /*4fa0*/  FADD R2, R168, R2 ;  /* 0x00000002a8027221 */ /* 0x004fe20000000000 */
[----:B------:R-:W-:Y:S01]  /*4fb0*/  FMUL R14, R20, 1.4426950216293334961 ;  /* 0x3fb8aa3b140e7820 */ /* 0x000fe20000400000 */
[--C-:B------:R-:W-:Y:S01]  /*4fc0*/  FFMA R32, R32, UR17, -R0.reuse ;  /* 0x0000001120207c23 */ /* 0x100fe20008000800 */
[----:B------:R-:W-:Y:S01]  /*4fd0*/  FMUL R31, R31, 1.4426950216293334961 ;  /* 0x3fb8aa3b1f1f7820 */ /* 0x000fe20000400000 */
[----:B------:R-:W-:Y:S01]  /*4fe0*/  FMUL R42, R42, 1.4426950216293334961 ;  /* 0x3fb8aa3b2a2a7820 */ /* 0x000fe20000400000 */
[----:B------:R-:W-:Y:S01]  /*4ff0*/  FFMA R33, R33, UR17, -R0 ;  /* 0x0000001121217c23 */ /* 0x000fe20008000800 */
[----:B------:R-:W0:Y:S01]  /*5000*/  MUFU.EX2 R8, R8 ;  /* 0x0000000800087308 */ /* 0x000e220000000800 */
[----:B----4-:R-:W-:Y:S01]  /*5010*/  FADD R2, R152, R2 ;  /* 0x0000000298027221 */ /* 0x010fe20000000000 */
[----:B-1----:R-:W-:Y:S01]  /*5020*/  FMUL R12, R21, 1.4426950216293334961 ;  /* 0x3fb8aa3b150c7820 */ /* 0x002fe20000400000 */
[----:B------:R-:W-:Y:S01]  /*5030*/  FMUL R20, R32, 1.4426950216293334961 ;  /* 0x3fb8aa3b20147820 */ /* 0x000fe20000400000 */
[--C-:B------:R-:W-:Y:S01]  /*5040*/  FFMA R34, R34, UR17, -R0.reuse ;  /* 0x0000001122227c23 */ /* 0x100fe20008000800 */
[--C-:B------:R-:W-:Y:S01]  /*5050*/  FFMA R43, R43, UR17, -R0.reuse ;  /* 0x000000112b2b7c23 */ /* 0x100fe20008000800 */
[--C-:B------:R-:W-:Y:S01]  /*5060*/  FFMA R35, R35, UR17, -R0.reuse ;  /* 0x0000001123237c23 */ /* 0x100fe20008000800 */
[----:B------:R-:W-:Y:S01]  /*5070*/  FFMA R44, R44, UR17, -R0 ;  /* 0x000000112c2c7c23 */ /* 0x000fe20008000800 */
[----:B------:R-:W1:Y:S01]  /*5080*/  MUFU.EX2 R11, R11 ;  /* 0x0000000b000b7308 */ /* 0x000e620000000800 */
[----:B------:R-:W-:Y:S01]  /*5090*/  FADD R2, R167, R2 ;  /* 0x00000002a7027221 */ /* 0x000fe20000000000 */
[----:B------:R-:W-:Y:S01]  /*50a0*/  FMUL R34, R34, 1.4426950216293334961 ;  /* 0x3fb8aa3b22227820 */ /* 0x000fe20000400000 */
[----:B------:R-:W-:Y:S01]  /*50b0*/  FMUL R23, R43, 1.4426950216293334961 ;  /* 0x3fb8aa3b2b177820 */ /* 0x000fe20000400000 */
[--C-:B------:R-:W-:Y:S01]  /*50c0*/  FFMA R36, R36, UR17, -R0.reuse ;  /* 0x0000001124247c23 */ /* 0x100fe20008000800 */
[----:B------:R-:W-:Y:S01]  /*50d0*/  FMUL R44, R44, 1.4426950216293334961 ;  /* 0x3fb8aa3b2c2c7820 */ /* 0x000fe20000400000 */
[--C-:B------:R-:W-:Y:S01]  /*50e0*/  FFMA R37, R37, UR17, -R0.reuse ;  /* 0x0000001125257c23 */ /* 0x100fe20008000800 */
[----:B------:R-:W-:Y:S01]  /*50f0*/  FFMA R38, R38, UR17, -R0 ;  /* 0x0000001126267c23 */ /* 0x000fe20008000800 */
[----:B------:R-:W2:Y:S01]  /*5100*/  MUFU.EX2 R9, R9 ;  /* 0x0000000900097308 */ /* 0x000ea20000000800 */
[----:B0-----:R-:W-:Y:S01]  /*5110*/  FADD R2, R8, R2 ;  /* 0x0000000208027221 */ /* 0x001fe20000000000 */
[----:B------:R-:W-:Y:S01]  /*5120*/  FMUL R36, R36, 1.4426950216293334961 ;  /* 0x3fb8aa3b24247820 */ /* 0x000fe20000400000 */
[----:B------:R-:W-:Y:S01]  /*5130*/  FMUL R37, R37, 1.4426950216293334961 ;  /* 0x3fb8aa3b25257820 */ /* 0x000fe20000400000 */
[--C-:B------:R-:W-:Y:S01]  /*5140*/  FFMA R45, R45, UR17, -R0.reuse ;  /* 0x000000112d2d7c23 */ /* 0x100fe20008000800 */
[--C-:B------:R-:W-:Y:S01]  /*5150*/  FFMA R39, R39, UR17, -R0.reuse ;  /* 0x0000001127277c23 */ /* 0x100fe20008000800 */
[----:B------:R-:W-:Y:S01]  /*5160*/  FMUL R38, R38, 1.4426950216293334961 ;  /* 0x3fb8aa3b26267820 */ /* 0x000fe20000400000 */
[----:B------:R-:W-:Y:S01]  /*5170*/  FFMA R46, R46, UR17, -R0 ;  /* 0x000000112e2e7c23 */ /* 0x000fe20008000800 */
[----:B------:R0:W4:Y:S01]  /*5180*/  MUFU.EX2 R154, R16 ;  /* 0x00000010009a7308 */ /* 0x0001220000000800 */
[----:B-1----:R-:W-:Y:S01]  /*5190*/  FADD R2, R11, R2 ;  /* 0x000000020b027221 */ /* 0x002fe20000000000 */
[----:B------:R-:W-:Y:S01]  /*51a0*/  FMUL R21, R39, 1.4426950216293334961 ;  /* 0x3fb8aa3b27157820 */ /* 0x000fe20000400000 */
[--C-:B------:R-:W-:Y:S01]  /*51b0*/  FFMA R40, R40, UR17, -R0.reuse ;  /* 0x0000001128287c23 */ /* 0x100fe20008000800 */
[----:B------:R-:W-:Y:S01]  /*51c0*/  FMUL R46, R46, 1.4426950216293334961 ;  /* 0x3fb8aa3b2e2e7820 */ /* 0x000fe20000400000 */
[--C-:B------:R-:W-:Y:S01]  /*51d0*/  FFMA R47, R47, UR17, -R0.reuse ;  /* 0x000000112f2f7c23 */ /* 0x100fe20008000800 */
[----:B------:R-:W-:Y:S01]  /*51e0*/  FFMA R48, R48, UR17, -R0 ;  /* 0x0000001130307c23 */ /* 0x000fe20008000800 */
[----:B------:R-:W-:Y:S01]  /*51f0*/  FMUL R40, R40, 1.4426950216293334961 ;  /* 0x3fb8aa3b28287820 */ /* 0x000fe20000400000 */
[----:B------:R-:W1:Y:S01]  /*5200*/  MUFU.EX2 R10, R10 ;  /* 0x0000000a000a7308 */ /* 0x000e620000000800 */
[----:B--2---:R-:W-:Y:S01]  /*5210*/  FADD R2, R9, R2 ;  /* 0x0000000209027221 */ /* 0x004fe20000000000 */
[----:B0-----:R-:W-:Y:S01]  /*5220*/  FMUL R16, R29, 1.4426950216293334961 ;  /* 0x3fb8aa3b1d107820 */ /* 0x001fe20000400000 */
[----:B------:R-:W-:Y:S01]  /*5230*/  FMUL R48, R48, 1.4426950216293334961 ;  /* 0x3fb8aa3b30307820 */ /* 0x000fe20000400000 */
[--C-:B------:R-:W-:Y:S01]  /*5240*/  FFMA R49, R49, UR17, -R0.reuse ;  /* 0x0000001131317c23 */ /* 0x100fe20008000800 */
[--C-:B------:R-:W-:Y:S01]  /*5250*/  FFMA R50, R50, UR17, -R0.reuse ;  /* 0x0000001132327c23 */ /* 0x100fe20008000800 */
[--C-:B------:R-:W-:Y:S01]  /*5260*/  FFMA R51, R51, UR17, -R0.reuse ;  /* 0x0000001133337c23 */ /* 0x100fe20008000800 */
[----:B------:R-:W-:Y:S01]  /*5270*/  FFMA R52, R52, UR17, -R0 ;  /* 0x0000001134347c23 */ /* 0x000fe20008000800 */
[----:B------:R0:W2:Y:S01]  /*5280*/  MUFU.EX2 R157, R18 ;  /* 0x00000012009d7308 */ /* 0x0000a20000000800 */
[----:B----4-:R-:W-:Y:S01]  /*5290*/  FADD R2, R154, R2 ;  /* 0x000000029a027221 */ /* 0x010fe20000000000 */
[----:B------:R-:W-:Y:S01]  /*52a0*/  FMUL R26, R49, 1.4426950216293334961 ;  /* 0x3fb8aa3b311a7820 */ /* 0x000fe20000400000 */
[-C--:B------:R-:W-:Y:S01]  /*52b0*/  LEA R180, P5, R238, R134.reuse, 0x5 ;  /* 0x00000086eeb47211 */ /* 0x080fe200078a28ff */
[----:B------:R-:W-:Y:S01]  /*52c0*/  FMUL R50, R50, 1.4426950216293334961 ;  /* 0x3fb8aa3b32327820 */ /* 0x000fe20000400000 */
[-C--:B------:R-:W-:Y:S01]  /*52d0*/  LEA R182, P4, R238, R134.reuse, 0x4 ;  /* 0x00000086eeb67211 */ /* 0x080fe200078820ff */
[----:B------:R-:W-:Y:S01]  /*52e0*/  FMUL R27, R51, 1.4426950216293334961 ;  /* 0x3fb8aa3b331b7820 */ /* 0x000fe20000400000 */
[----:B------:R-:W-:Y:S01]  /*52f0*/  IADD3 R178, P6, PT, R177, R134, RZ ;  /* 0x00000086b1b27210 */ /* 0x000fe20007fde0ff */
[----:B------:R4:W4:Y:S01]  /*5300*/  MUFU.EX2 R153, R19 ;  /* 0x0000001300997308 */ /* 0x0009220000000800 */
[----:B-1----:R-:W-:Y:S01]  /*5310*/  FADD R2, R10, R2 ;  /* 0x000000020a027221 */ /* 0x002fe20000000000 */
[----:B0-----:R-:W-:Y:S01]  /*5320*/  FMUL R18, R33, 1.4426950216293334961 ;  /* 0x3fb8aa3b21127820 */ /* 0x001fe20000400000 */
[--C-:B------:R-:W-:Y:S01]  /*5330*/  FFMA R53, R53, UR17, -R0.reuse ;  /* 0x0000001135357c23 */ /* 0x100fe20008000800 */
[--C-:B------:R-:W-:Y:S01]  /*5340*/  FFMA R54, R54, UR17, -R0.reuse ;  /* 0x0000001136367c23 */ /* 0x100fe20008000800 */
[--C-:B------:R-:W-:Y:S01]  /*5350*/  FFMA R55, R55, UR17, -R0.reuse ;  /* 0x0000001137377c23 */ /* 0x100fe20008000800 */
[--C-:B------:R-:W-:Y:S01]  /*5360*/  FFMA R56, R56, UR17, -R0.reuse ;  /* 0x0000001138387c23 */ /* 0x100fe20008000800 */
[----:B------:R-:W-:Y:S01]  /*5370*/  FFMA R57, R57, UR17, -R0 ;  /* 0x0000001139397c23 */ /* 0x000fe20008000800 */
[----:B------:R-:W0:Y:S01]  /*5380*/  MUFU.EX2 R14, R14 ;  /* 0x0000000e000e7308 */ /* 0x000e220000000800 */
[----:B--2---:R-:W-:Y:S01]  /*5390*/  FADD R2, R157, R2 ;  /* 0x000000029d027221 */ /* 0x004fe20000000000 */
[----:B----4-:R-:W-:Y:S01]  /*53a0*/  FMUL R19, R35, 1.4426950216293334961 ;  /* 0x3fb8aa3b23137820 */ /* 0x010fe20000400000 */
[--C-:B------:R-:W-:Y:S01]  /*53b0*/  FFMA R58, R58, UR17, -R0.reuse ;  /* 0x000000113a3a7c23 */ /* 0x100fe20008000800 */
[--C-:B------:R-:W-:Y:S01]  /*53c0*/  FFMA R59, R59, UR17, -R0.reuse ;  /* 0x000000113b3b7c23 */ /* 0x100fe20008000800 */
[--C-:B------:R-:W-:Y:S01]  /*53d0*/  FFMA R142, R60, UR17, -R0.reuse ;  /* 0x000000113c8e7c23 */ /* 0x100fe20008000800 */
[--C-:B------:R-:W-:Y:S01]  /*53e0*/  FFMA R61, R61, UR17, -R0.reuse ;  /* 0x000000113d3d7c23 */ /* 0x100fe20008000800 */
[----:B------:R-:W-:Y:S01]  /*53f0*/  FFMA R141, R62, UR17, -R0 ;  /* 0x000000113e8d7c23 */ /* 0x000fe20008000800 */
[----:B------:R-:W1:Y:S01]  /*5400*/  MUFU.EX2 R12, R12 ;  /* 0x0000000c000c7308 */ /* 0x000e620000000800 */
[----:B------:R-:W-:Y:S01]  /*5410*/  FADD R2, R153, R2 ;  /* 0x0000000299027221 */ /* 0x000fe20000000000 */
[----:B------:R-:W-:-:S06]  /*5420*/  FFMA R64, R64, UR17, -R0 ;  /* 0x0000001140407c23 */ /* 0x000fcc0008000800 */
[----:B------:R2:W4:Y:S01]  /*5430*/  MUFU.EX2 R156, R22 ;  /* 0x00000016009c7308 */ /* 0x0005220000000800 */
[----:B0-----:R-:W-:-:S07]  /*5440*/  FADD R2, R14, R2 ;  /* 0x000000020e027221 */ /* 0x001fce0000000000 */
[----:B------:R-:W0:Y:S01]  /*5450*/  MUFU.EX2 R13, R13 ;  /* 0x0000000d000d7308 */ /* 0x000e220000000800 */
[----:B-1----:R-:W-:Y:S01]  /*5460*/  FADD R2, R12, R2 ;  /* 0x000000020c027221 */ /* 0x002fe20000000000 */
[----:B--2---:R-:W-:-:S06]  /*5470*/  FMUL R22, R41, 1.4426950216293334961 ;  /* 0x3fb8aa3b29167820 */ /* 0x004fcc0000400000 */
[----:B------:R1:W2:Y:S01]  /*5480*/  MUFU.EX2 R160, R24 ;  /* 0x0000001800a07308 */ /* 0x0002a20000000800 */
[----:B----4-:R-:W-:-:S07]  /*5490*/  FADD R2, R156, R2 ;  /* 0x000000029c027221 */ /* 0x010fce0000000000 */
[----:B------:R4:W4:Y:S01]  /*54a0*/  MUFU.EX2 R155, R25 ;  /* 0x00000019009b7308 */ /* 0x0009220000000800 */
[----:B0-----:R-:W-:Y:S01]  /*54b0*/  FADD R2, R13, R2 ;  /* 0x000000020d027221 */ /* 0x001fe20000000000 */
[----:B-1----:R-:W-:-:S06]  /*54c0*/  FMUL R24, R45, 1.4426950216293334961 ;  /* 0x3fb8aa3b2d187820 */ /* 0x002fcc0000400000 */
[----:B------:R-:W0:Y:S01]  /*54d0*/  MUFU.EX2 R17, R17 ;  /* 0x0000001100117308 */ /* 0x000e220000000800 */
[----:B--2---:R-:W-:Y:S01]  /*54e0*/  FADD R2, R160, R2 ;  /* 0x00000002a0027221 */ /* 0x004fe20000000000 */
[----:B----4-:R-:W-:-:S06]  /*54f0*/  FMUL R25, R47, 1.4426950216293334961 ;  /* 0x3fb8aa3b2f197820 */ /* 0x010fcc0000400000 */
[----:B------:R-:W1:Y:S01]  /*5500*/  MUFU.EX2 R15, R15 ;  /* 0x0000000f000f7308 */ /* 0x000e620000000800 */
[----:B------:R-:W-:-:S07]  /*5510*/  FADD R41, R155, R2 ;  /* 0x000000029b297221 */ /* 0x000fce0000000000 */
[----:B------:R-:W2:Y:S01]  /*5520*/  MUFU.EX2 R159, R28 ;  /* 0x0000001c009f7308 */ /* 0x000ea20000000800 */
[----:B0-----:R-:W-:-:S07]  /*5530*/  FADD R41, R17, R41 ;  /* 0x0000002911297221 */ /* 0x001fce0000000000 */
[----:B------:R-:W0:Y:S08]  /*5540*/  MUFU.EX2 R16, R16 ;  /* 0x0000001000107308 */ /* 0x000e300000000800 */
[----:B------:R-:W4:Y:S08]  /*5550*/  MUFU.EX2 R163, R30 ;  /* 0x0000001e00a37308 */ /* 0x000f300000000800 */
[----:B------:R-:W0:Y:S08]  /*5560*/  MUFU.EX2 R158, R31 ;  /* 0x0000001f009e7308 */ /* 0x000e300000000800 */
[----:B------:R1:W-:Y:S08]  /*5570*/  MUFU.EX2 R166, R42 ;  /* 0x0000002a00a67308 */ /* 0x0003f00000000800 */
[----:B------:R-:W0:Y:S01]  /*5580*/  MUFU.EX2 R20, R20 ;  /* 0x0000001400147308 */ /* 0x000e220000000800 */
[----:B-1----:R-:W-:-:S07]  /*5590*/  FADD R42, R15, R41 ;  /* 0x000000290f2a7221 */ /* 0x002fce0000000000 */
[----:B------:R-:W-:Y:S01]  /*55a0*/  MUFU.EX2 R162, R34 ;  /* 0x0000002200a27308 */ /* 0x000fe20000000800 */
[----:B--2---:R-:W-:-:S07]  /*55b0*/  FADD R42, R159, R42 ;  /* 0x0000002a9f2a7221 */ /* 0x004fce0000000000 */
[----:B------:R1:W-:Y:S01]  /*55c0*/  MUFU.EX2 R150, R44 ;  /* 0x0000002c00967308 */ /* 0x0003e20000000800 */
[----:B0-----:R-:W-:-:S07]  /*55d0*/  FADD R43, R16, R42 ;  /* 0x0000002a102b7221 */ /* 0x001fce0000000000 */
[----:B------:R-:W-:Y:S01]  /*55e0*/  MUFU.EX2 R165, R36 ;  /* 0x0000002400a57308 */ /* 0x000fe20000000800 */
[----:B----4-:R-:W-:-:S07]  /*55f0*/  FADD R43, R163, R43 ;  /* 0x0000002ba32b7221 */ /* 0x010fce0000000000 */
[----:B------:R-:W-:Y:S08]  /*5600*/  MUFU.EX2 R164, R37 ;  /* 0x0000002500a47308 */ /* 0x000ff00000000800 */
[----:B------:R-:W-:Y:S08]  /*5610*/  MUFU.EX2 R161, R38 ;  /* 0x0000002600a17308 */ /* 0x000ff00000000800 */
[----:B------:R-:W-:Y:S08]  /*5620*/  MUFU.EX2 R21, R21 ;  /* 0x0000001500157308 */ /* 0x000ff00000000800 */
[----:B------:R-:W-:Y:S08]  /*5630*/  MUFU.EX2 R149, R46 ;  /* 0x0000002e00957308 */ /* 0x000ff00000000800 */
[----:B------:R-:W-:Y:S08]  /*5640*/  MUFU.EX2 R151, R40 ;  /* 0x0000002800977308 */ /* 0x000ff00000000800 */
[----:B------:R-:W-:Y:S08]  /*5650*/  MUFU.EX2 R23, R23 ;  /* 0x0000001700177308 */ /* 0x000ff00000000800 */
[----:B------:R-:W-:Y:S01]  /*5660*/  MUFU.EX2 R148, R48 ;  /* 0x0000003000947308 */ /* 0x000fe20000000800 */
[----:B------:R-:W-:Y:S01]  /*5670*/  PRMT R4, RZ, 0x7610, R4 ;  /* 0x00007610ff047816 */ /* 0x000fe20000000004 */
[----:B------:R-:W-:Y:S01]  /*5680*/  FMUL R52, R52, 1.4426950216293334961 ;  /* 0x3fb8aa3b34347820 */ /* 0x000fe20000400000 */
[----:B------:R-:W-:Y:S01]  /*5690*/  PRMT R6, RZ, 0x7610, R6 ;  /* 0x00007610ff067816 */ /* 0x000fe20000000006 */
[----:B------:R-:W-:-:S04]  /*56a0*/  FFMA R33, R63, UR17, -R0 ;  /* 0x000000113f217c23 */ /* 0x000fc80008000800 */
[----:B------:R-:W0:Y:S01]  /*56b0*/  MUFU.EX2 R18, R18 ;  /* 0x0000001200127308 */ /* 0x000e220000000800 */
[----:B-1----:R-:W-:Y:S01]  /*56c0*/  FADD R44, R158, R43 ;  /* 0x0000002b9e2c7221 */ /* 0x002fe20000000000 */
[----:B------:R-:W-:Y:S01]  /*56d0*/  PRMT R7, RZ, 0x7610, R7 ;  /* 0x00007610ff077816 */ /* 0x000fe20000000007 */
[----:B------:R-:W-:Y:S01]  /*56e0*/  FMUL R28, R53, 1.4426950216293334961 ;  /* 0x3fb8aa3b351c7820 */ /* 0x000fe20000400000 */
[----:B------:R-:W-:Y:S01]  /*56f0*/  LEA.HI.X.SX32 R179, R176, R135, 0x1, P6 ;  /* 0x00000087b0b37211 */ /* 0x000fe200030f0eff */
[----:B------:R-:W-:Y:S01]  /*5700*/  FMUL R54, R54, 1.4426950216293334961 ;  /* 0x3fb8aa3b36367820 */ /* 0x000fe20000400000 */
[----:B------:R-:W-:Y:S01]  /*5710*/  FMUL R29, R55, 1.4426950216293334961 ;  /* 0x3fb8aa3b371d7820 */ /* 0x000fe20000400000 */
[----:B------:R-:W-:Y:S01]  /*5720*/  FMUL R56, R56, 1.4426950216293334961 ;  /* 0x3fb8aa3b38387820 */ /* 0x000fe20000400000 */
[----:B------:R-:W1:Y:S01]  /*5730*/  MUFU.EX2 R19, R19 ;  /* 0x0000001300137308 */ /* 0x000e620000000800 */
[----:B------:R-:W-:Y:S01]  /*5740*/  FADD R44, R20, R44 ;  /* 0x0000002c142c7221 */ /* 0x000fe20000000000 */
[----:B------:R-:W-:Y:S01]  /*5750*/  FMUL R58, R58, 1.4426950216293334961 ;  /* 0x3fb8aa3b3a3a7820 */ /* 0x000fe20000400000 */
[----:B------:R-:W-:Y:S01]  /*5760*/  FMUL R142, R142, 1.4426950216293334961 ;  /* 0x3fb8aa3b8e8e7820 */ /* 0x000fe20000400000 */
[----:B------:R-:W-:Y:S01]  /*5770*/  FMUL R32, R61, 1.4426950216293334961 ;  /* 0x3fb8aa3b3d207820 */ /* 0x000fe20000400000 */
[----:B------:R-:W-:Y:S01]  /*5780*/  FMUL R141, R141, 1.4426950216293334961 ;  /* 0x3fb8aa3b8d8d7820 */ /* 0x000fe20000400000 */
[----:B------:R-:W-:-:S02]  /*5790*/  FMUL R64, R64, 1.4426950216293334961 ;  /* 0x3fb8aa3b40407820 */ /* 0x000fc40000400000 */
[----:B------:R-:W2:Y:S01]  /*57a0*/  MUFU.EX2 R22, R22 ;  /* 0x0000001600167308 */ /* 0x000ea20000000800 */
[----:B0-----:R-:W-:Y:S01]  /*57b0*/  FADD R45, R18, R44 ;  /* 0x0000002c122d7221 */ /* 0x001fe20000000000 */
[C---:B------:R-:W-:Y:S01]  /*57c0*/  SHF.L.U32 R36, R238.reuse, 0x4, RZ ;  /* 0x00000004ee247819 */ /* 0x040fe200000006ff */
[----:B------:R-:W4:Y:S01]  /*57d0*/  @P2 LDG.E.U16 R7, desc[UR28][R178.64] ;  /* 0x0000001cb2072981 */ /* 0x000f22000c1e1500 */
[----:B------:R-:W-:Y:S01]  /*57e0*/  SHF.L.U32 R37, R238, 0x3, RZ ;  /* 0x00000003ee257819 */ /* 0x000fe200000006ff */
[----:B------:R-:W-:Y:S01]  /*57f0*/  FADD R45, R162, R45 ;  /* 0x0000002da22d7221 */ /* 0x000fe20000000000 */
[----:B------:R-:W-:Y:S01]  /*5800*/  FMUL R30, R57, 1.4426950216293334961 ;  /* 0x3fb8aa3b391e7820 */ /* 0x000fe20000400000 */
[----:B------:R-:W-:Y:S01]  /*5810*/  FMUL R31, R59, 1.4426950216293334961 ;  /* 0x3fb8aa3b3b1f7820 */ /* 0x000fe20000400000 */
[----:B------:R-:W0:Y:S01]  /*5820*/  MUFU.EX2 R24, R24 ;  /* 0x0000001800187308 */ /* 0x000e220000000800 */
[----:B-1----:R-:W-:Y:S01]  /*5830*/  FADD R46, R19, R45 ;  /* 0x0000002d132e7221 */ /* 0x002fe20000000000 */
[----:B------:R-:W-:Y:S01]  /*5840*/  FMUL R33, R33, 1.4426950216293334961 ;  /* 0x3fb8aa3b21217820 */ /* 0x000fe20000400000 */
[----:B------:R-:W-:-:S02]  /*5850*/  FFMA R34, R65, UR17, -R0 ;  /* 0x0000001141227c23 */ /* 0x000fc40008000800 */
[----:B------:R-:W-:Y:S01]  /*5860*/  FADD R46, R165, R46 ;  /* 0x0000002ea52e7221 */ /* 0x000fe20000000000 */
[-C--:B------:R-:W-:Y:S02]  /*5870*/  LEA.HI.X.SX32 R181, R36, R135.reuse, 0x1, P5 ;  /* 0x0000008724b57211 */ /* 0x080fe400028f0eff */
[----:B------:R-:W-:Y:S01]  /*5880*/  LEA.HI.X.SX32 R183, R37, R135, 0x1, P4 ;  /* 0x0000008725b77211 */ /* 0x000fe200020f0eff */
[----:B------:R-:W-:Y:S01]  /*5890*/  FADD R47, R164, R46 ;  /* 0x0000002ea42f7221 */ /* 0x000fe20000000000 */
[----:B------:R-:W1:Y:S01]  /*58a0*/  MUFU.EX2 R25, R25 ;  /* 0x0000001900197308 */ /* 0x000e620000000800 */
[----:B------:R-:W3:Y:S02]  /*58b0*/  @P2 LDG.E.U16 R4, desc[UR28][R180.64] ;  /* 0x0000001cb4042981 */ /* 0x000ee4000c1e1500 */
[----:B------:R-:W-:Y:S02]  /*58c0*/  FADD R47, R161, R47 ;  /* 0x0000002fa12f7221 */ /* 0x000fe40000000000 */
[----:B------:R-:W3:Y:S02]  /*58d0*/  @P2 LDG.E.U16 R6, desc[UR28][R182.64] ;  /* 0x0000001cb6062981 */ /* 0x000ee4000c1e1500 */
[----:B------:R-:W-:Y:S01]  /*58e0*/  FADD R48, R21, R47 ;  /* 0x0000002f15307221 */ /* 0x000fe20000000000 */
[----:B------:R0:W-:Y:S03]  /*58f0*/  MUFU.EX2 R147, R50 ;  /* 0x0000003200937308 */ /* 0x0001e60000000800 */
[----:B------:R-:W-:-:S04]  /*5900*/  FADD R48, R151, R48 ;  /* 0x0000003097307221 */ /* 0x000fc80000000000 */
[----:B--2---:R-:W-:Y:S01]  /*5910*/  FADD R49, R22, R48 ;  /* 0x0000003016317221 */ /* 0x004fe20000000000 */
[----:B------:R-:W2:Y:S03]  /*5920*/  MUFU.EX2 R26, R26 ;  /* 0x0000001a001a7308 */ /* 0x000ea60000000800 */
[----:B------:R-:W-:-:S04]  /*5930*/  FADD R49, R166, R49 ;  /* 0x00000031a6317221 */ /* 0x000fc80000000000 */
[----:B0-----:R-:W-:Y:S01]  /*5940*/  FADD R50, R23, R49 ;  /* 0x0000003117327221 */ /* 0x001fe20000000000 */
[----:B------:R-:W0:Y:S03]  /*5950*/  MUFU.EX2 R27, R27 ;  /* 0x0000001b001b7308 */ /* 0x000e260000000800 */
[----:B------:R-:W-:-:S04]  /*5960*/  FADD R50, R150, R50 ;  /* 0x0000003296327221 */ /* 0x000fc80000000000 */
[----:B------:R-:W-:Y:S01]  /*5970*/  FADD R51, R24, R50 ;  /* 0x0000003218337221 */ /* 0x000fe20000000000 */
[----:B------:R1:W0:Y:S03]  /*5980*/  MUFU.EX2 R146, R52 ;  /* 0x0000003400927308 */ /* 0x0002260000000800 */
[----:B------:R-:W-:-:S05]  /*5990*/  FADD R51, R149, R51 ;  /* 0x0000003395337221 */ /* 0x000fca0000000000 */
[----:B------:R-:W0:Y:S01]  /*59a0*/  MUFU.EX2 R28, R28 ;  /* 0x0000001c001c7308 */ /* 0x000e220000000800 */
[----:B-1----:R-:W-:-:S04]  /*59b0*/  FADD R52, R25, R51 ;  /* 0x0000003319347221 */ /* 0x002fc80000000000 */
[----:B------:R-:W-:-:S03]  /*59c0*/  FADD R52, R148, R52 ;  /* 0x0000003494347221 */ /* 0x000fc60000000000 */
[----:B------:R0:W1:Y:S01]  /*59d0*/  MUFU.EX2 R145, R54 ;  /* 0x0000003600917308 */ /* 0x0000620000000800 */
[----:B--2---:R-:W-:-:S04]  /*59e0*/  FADD R53, R26, R52 ;  /* 0x000000341a357221 */ /* 0x004fc80000000000 */
[----:B------:R-:W-:-:S03]  /*59f0*/  FADD R53, R147, R53 ;  /* 0x0000003593357221 */ /* 0x000fc60000000000 */
[----:B------:R-:W2:Y:S01]  /*5a00*/  MUFU.EX2 R29, R29 ;  /* 0x0000001d001d7308 */ /* 0x000ea20000000800 */
[----:B0-----:R-:W-:-:S04]  /*5a10*/  FADD R54, R27, R53 ;  /* 0x000000351b367221 */ /* 0x001fc80000000000 */
[----:B------:R-:W-:-:S03]  /*5a20*/  FADD R54, R146, R54 ;  /* 0x0000003692367221 */ /* 0x000fc60000000000 */
[----:B------:R2:W0:Y:S01]  /*5a30*/  MUFU.EX2 R144, R56 ;  /* 0x0000003800907308 */ /* 0x0004220000000800 */
[----:B------:R-:W-:-:S07]  /*5a40*/  FADD R55, R28, R54 ;  /* 0x000000361c377221 */ /* 0x000fce0000000000 */
[----:B------:R-:W0:Y:S01]  /*5a50*/  MUFU.EX2 R30, R30 ;  /* 0x0000001e001e7308 */ /* 0x000e220000000800 */
[----:B-1----:R-:W-:-:S07]  /*5a60*/  FADD R55, R145, R55 ;  /* 0x0000003791377221 */ /* 0x002fce0000000000 */
[----:B------:R-:W1:Y:S01]  /*5a70*/  MUFU.EX2 R143, R58 ;  /* 0x0000003a008f7308 */ /* 0x000e620000000800 */
[----:B--2---:R-:W-:-:S07]  /*5a80*/  FADD R56, R29, R55 ;  /* 0x000000371d387221 */ /* 0x004fce0000000000 */
[----:B------:R-:W2:Y:S01]  /*5a90*/  MUFU.EX2 R31, R31 ;  /* 0x0000001f001f7308 */ /* 0x000ea20000000800 */
[----:B0-----:R-:W-:-:S07]  /*5aa0*/  FADD R56, R144, R56 ;  /* 0x0000003890387221 */ /* 0x001fce0000000000 */
[----:B------:R-:W0:Y:S01]  /*5ab0*/  MUFU.EX2 R142, R142 ;  /* 0x0000008e008e7308 */ /* 0x000e220000000800 */
[----:B------:R-:W-:-:S07]  /*5ac0*/  FADD R57, R30, R56 ;  /* 0x000000381e397221 */ /* 0x000fce0000000000 */
[----:B------:R-:W0:Y:S01]  /*5ad0*/  MUFU.EX2 R32, R32 ;  /* 0x0000002000207308 */ /* 0x000e220000000800 */
[----:B-1----:R-:W-:Y:S01]  /*5ae0*/  FADD R57, R143, R57 ;  /* 0x000000398f397221 */ /* 0x002fe20000000000 */
[----:B------:R-:W-:-:S06]  /*5af0*/  FMUL R34, R34, 1.4426950216293334961 ;  /* 0x3fb8aa3b22227820 */ /* 0x000fcc0000400000 */
[----:B------:R-:W1:Y:S01]  /*5b00*/  MUFU.EX2 R141, R141 ;  /* 0x0000008d008d7308 */ /* 0x000e620000000800 */
[----:B--2---:R-:W-:Y:S01]  /*5b10*/  FADD R58, R31, R57 ;  /* 0x000000391f3a7221 */ /* 0x004fe20000000000 */
[----:B------:R-:W-:-:S06]  /*5b20*/  FFMA R139, R66, UR17, -R0 ;  /* 0x00000011428b7c23 */ /* 0x000fcc0008000800 */
[----:B------:R-:W2:Y:S01]  /*5b30*/  MUFU.EX2 R33, R33 ;  /* 0x0000002100217308 */ /* 0x000ea20000000800 */
[----:B0-----:R-:W-:Y:S01]  /*5b40*/  FADD R58, R142, R58 ;  /* 0x0000003a8e3a7221 */ /* 0x001fe20000000000 */
[----:B------:R-:W-:Y:S01]  /*5b50*/  FMUL R139, R139, 1.4426950216293334961 ;  /* 0x3fb8aa3b8b8b7820 */ /* 0x000fe20000400000 */
[----:B------:R-:W-:-:S05]  /*5b60*/  FFMA R35, R67, UR17, -R0 ;  /* 0x0000001143237c23 */ /* 0x000fca0008000800 */
[----:B------:R-:W0:Y:S01]  /*5b70*/  MUFU.EX2 R140, R64 ;  /* 0x00000040008c7308 */ /* 0x000e220000000800 */
[----:B------:R-:W-:Y:S01]  /*5b80*/  FADD R59, R32, R58 ;  /* 0x0000003a203b7221 */ /* 0x000fe20000000000 */
[----:B------:R-:W-:Y:S01]  /*5b90*/  FMUL R35, R35, 1.4426950216293334961 ;  /* 0x3fb8aa3b23237820 */ /* 0x000fe20000400000 */
[----:B------:R-:W-:-:S05]  /*5ba0*/  FFMA R138, R68, UR17, -R0 ;  /* 0x00000011448a7c23 */ /* 0x000fca0008000800 */
[----:B------:R-:W0:Y:S01]  /*5bb0*/  MUFU.EX2 R34, R34 ;  /* 0x0000002200227308 */ /* 0x000e220000000800 */
[----:B-1----:R-:W-:Y:S01]  /*5bc0*/  FADD R59, R141, R59 ;  /* 0x0000003b8d3b7221 */ /* 0x002fe20000000000 */
[----:B------:R-:W-:Y:S01]  /*5bd0*/  FMUL R138, R138, 1.4426950216293334961 ;  /* 0x3fb8aa3b8a8a7820 */ /* 0x000fe20000400000 */
[----:B------:R-:W-:-:S05]  /*5be0*/  FFMA R69, R69, UR17, -R0 ;  /* 0x0000001145457c23 */ /* 0x000fca0008000800 */
[----:B------:R-:W1:Y:S01]  /*5bf0*/  MUFU.EX2 R139, R139 ;  /* 0x0000008b008b7308 */ /* 0x000e620000000800 */
[----:B--2---:R-:W-:Y:S01]  /*5c00*/  FADD R60, R33, R59 ;  /* 0x0000003b213c7221 */ /* 0x004fe20000000000 */
[----:B------:R-:W-:Y:S01]  /*5c10*/  FMUL R36, R69, 1.4426950216293334961 ;  /* 0x3fb8aa3b45247820 */ /* 0x000fe20000400000 */
[----:B------:R-:W-:-:S05]  /*5c20*/  FFMA R70, R70, UR17, -R0 ;  /* 0x0000001146467c23 */ /* 0x000fca0008000800 */
[----:B------:R-:W2:Y:S01]  /*5c30*/  MUFU.EX2 R35, R35 ;  /* 0x0000002300237308 */ /* 0x000ea20000000800 */
[----:B0-----:R-:W-:Y:S01]  /*5c40*/  FADD R60, R140, R60 ;  /* 0x0000003c8c3c7221 */ /* 0x001fe20000000000 */
[----:B------:R-:W-:Y:S01]  /*5c50*/  FFMA R71, R71, UR17, -R0 ;  /* 0x0000001147477c23 */ /* 0x000fe20008000800 */
[----:B------:R-:W-:-:S05]  /*5c60*/  FMUL R70, R70, 1.4426950216293334961 ;  /* 0x3fb8aa3b46467820 */ /* 0x000fca0000400000 */
[----:B------:R-:W0:Y:S01]  /*5c70*/  MUFU.EX2 R138, R138 ;  /* 0x0000008a008a7308 */ /* 0x000e220000000800 */
[----:B------:R-:W-:Y:S01]  /*5c80*/  FADD R61, R34, R60 ;  /* 0x0000003c223d7221 */ /* 0x000fe20000000000 */
[----:B------:R-:W-:Y:S01]  /*5c90*/  FMUL R37, R71, 1.4426950216293334961 ;  /* 0x3fb8aa3b47257820 */ /* 0x000fe20000400000 */
[----:B------:R-:W-:-:S05]  /*5ca0*/  FFMA R72, R72, UR17, -R0 ;  /* 0x0000001148487c23 */ /* 0x000fca0008000800 */
[----:B------:R-:W0:Y:S01]  /*5cb0*/  MUFU.EX2 R36, R36 ;  /* 0x0000002400247308 */ /* 0x000e220000000800 */
[----:B-1----:R-:W-:Y:S01]  /*5cc0*/  FADD R61, R139, R61 ;  /* 0x0000003d8b3d7221 */ /* 0x002fe20000000000 */
[----:B------:R-:W-:Y:S01]  /*5cd0*/  FFMA R73, R73, UR17, -R0 ;  /* 0x0000001149497c23 */ /* 0x000fe20008000800 */
[----:B------:R-:W-:-:S05]  /*5ce0*/  FMUL R72, R72, 1.4426950216293334961 ;  /* 0x3fb8aa3b48487820 */ /* 0x000fca0000400000 */
        /* <DEDUP_REMOVED lines=75> */
[--C-:B------:R-:W-:Y:S01]  /*61a0*/  FFMA R92, R92, UR17, -R0.reuse ;  /* 0x000000115c5c7c23 */ /* 0x100fe20008000800 */
[----:B---3--:R1:W-:Y:S04]  /*61b0*/  STS.U16 [R132+UR14+0x4000], R5 ;  /* 0x0040000584007988 */ /* 0x0083e8000800040e */
[----:B------:R-:W3:Y:S01]  /*61c0*/  MUFU.EX2 R52, R52 ;  /* 0x0000003400347308 */ /* 0x000ee20000000800 */
[----:B------:R-:W-:Y:S01]  /*61d0*/  FMUL R55, R92, 1.4426950216293334961 ;  /* 0x3fb8aa3b5c377820 */ /* 0x000fe20000400000 */
[----:B------:R-:W-:Y:S01]  /*61e0*/  FFMA R93, R93, UR17, -R0 ;  /* 0x000000115d5d7c23 */ /* 0x000fe20008000800 */
[----:B-1----:R-:W-:-:S05]  /*61f0*/  FADD R5, R49, R70 ;  /* 0x0000004631057221 */ /* 0x002fca0000000000 */
[----:B------:R-:W1:Y:S01]  /*6200*/  MUFU.EX2 R53, R53 ;  /* 0x0000003500357308 */ /* 0x000e620000000800 */
[----:B------:R-:W-:Y:S01]  /*6210*/  FMUL R56, R93, 1.4426950216293334961 ;  /* 0x3fb8aa3b5d387820 */ /* 0x000fe20000400000 */
[----:B--2---:R-:W-:Y:S01]  /*6220*/  FADD R5, R50, R5 ;  /* 0x0000000532057221 */ /* 0x004fe20000000000 */
[----:B------:R-:W-:-:S05]  /*6230*/  FFMA R94, R94, UR17, -R0 ;  /* 0x000000115e5e7c23 */ /* 0x000fca0008000800 */
[----:B------:R-:W2:Y:S01]  /*6240*/  MUFU.EX2 R54, R54 ;  /* 0x0000003600367308 */ /* 0x000ea20000000800 */
[----:B0-----:R-:W-:Y:S01]  /*6250*/  FADD R5, R51, R5 ;  /* 0x0000000533057221 */ /* 0x001fe20000000000 */
[----:B------:R-:W-:Y:S01]  /*6260*/  FMUL R57, R94, 1.4426950216293334961 ;  /* 0x3fb8aa3b5e397820 */ /* 0x000fe20000400000 */
[----:B------:R-:W-:-:S05]  /*6270*/  FFMA R95, R95, UR17, -R0 ;  /* 0x000000115f5f7c23 */ /* 0x000fca0008000800 */
[----:B------:R-:W0:Y:S01]  /*6280*/  MUFU.EX2 R55, R55 ;  /* 0x0000003700377308 */ /* 0x000e220000000800 */
[----:B---3--:R-:W-:Y:S01]  /*6290*/  FADD R73, R52, R5 ;  /* 0x0000000534497221 */ /* 0x008fe20000000000 */
[----:B------:R-:W-:Y:S01]  /*62a0*/  FMUL R58, R95, 1.4426950216293334961 ;  /* 0x3fb8aa3b5f3a7820 */ /* 0x000fe20000400000 */
[----:B------:R-:W-:-:S05]  /*62b0*/  FFMA R96, R96, UR17, -R0 ;  /* 0x0000001160607c23 */ /* 0x000fca0008000800 */
[----:B------:R-:W3:Y:S01]  /*62c0*/  MUFU.EX2 R56, R56 ;  /* 0x0000003800387308 */ /* 0x000ee20000000800 */
[----:B-1----:R-:W-:Y:S01]  /*62d0*/  FADD R73, R53, R73 ;  /* 0x0000004935497221 */ /* 0x002fe20000000000 */
[----:B------:R-:W-:Y:S01]  /*62e0*/  FMUL R59, R96, 1.4426950216293334961 ;  /* 0x3fb8aa3b603b7820 */ /* 0x000fe20000400000 */
[----:B------:R-:W-:-:S05]  /*62f0*/  FFMA R97, R97, UR17, -R0 ;  /* 0x0000001161617c23 */ /* 0x000fca0008000800 */
[----:B------:R-:W1:Y:S01]  /*6300*/  MUFU.EX2 R57, R57 ;  /* 0x0000003900397308 */ /* 0x000e620000000800 */
[----:B--2---:R-:W-:Y:S01]  /*6310*/  FADD R73, R54, R73 ;  /* 0x0000004936497221 */ /* 0x004fe20000000000 */
[----:B------:R-:W-:Y:S01]  /*6320*/  FMUL R60, R97, 1.4426950216293334961 ;  /* 0x3fb8aa3b613c7820 */ /* 0x000fe20000400000 */
[----:B------:R-:W-:Y:S01]  /*6330*/  FFMA R98, R98, UR17, -R0 ;  /* 0x0000001162627c23 */ /* 0x000fe20008000800 */
[----:B------:R-:W-:-:S04]  /*6340*/  F2FP.F16.F32.PACK_AB R9, R9, R11 ;  /* 0x0000000b0909723e */ /* 0x000fc800000000ff */
[----:B------:R-:W2:Y:S01]  /*6350*/  MUFU.EX2 R58, R58 ;  /* 0x0000003a003a7308 */ /* 0x000ea20000000800 */
[----:B0-----:R-:W-:Y:S01]  /*6360*/  FADD R11, R55, R73 ;  /* 0x00000049370b7221 */ /* 0x001fe20000000000 */
[----:B------:R-:W-:Y:S01]  /*6370*/  FMUL R61, R98, 1.4426950216293334961 ;  /* 0x3fb8aa3b623d7820 */ /* 0x000fe20000400000 */
[----:B------:R-:W-:-:S05]  /*6380*/  FFMA R99, R99, UR17, -R0 ;  /* 0x0000001163637c23 */ /* 0x000fca0008000800 */
[----:B------:R-:W0:Y:S01]  /*6390*/  MUFU.EX2 R59, R59 ;  /* 0x0000003b003b7308 */ /* 0x000e220000000800 */
[----:B---3--:R-:W-:Y:S01]  /*63a0*/  FADD R74, R56, R11 ;  /* 0x0000000b384a7221 */ /* 0x008fe20000000000 */
[----:B------:R-:W-:Y:S01]  /*63b0*/  FMUL R62, R99, 1.4426950216293334961 ;  /* 0x3fb8aa3b633e7820 */ /* 0x000fe20000400000 */
[----:B------:R-:W-:Y:S01]  /*63c0*/  FFMA R100, R100, UR17, -R0 ;  /* 0x0000001164647c23 */ /* 0x000fe20008000800 */
[----:B------:R-:W-:-:S04]  /*63d0*/  F2FP.F16.F32.PACK_AB R12, R12, R14 ;  /* 0x0000000e0c0c723e */ /* 0x000fc800000000ff */
        /* <DEDUP_REMOVED lines=31> */
[----:B---3--:R-:W-:Y:S01]  /*65d0*/  FADD R78, R64, R78 ;  /* 0x0000004e404e7221 */ /* 0x008fe20000000000 */
[----:B------:R-:W-:Y:S01]  /*65e0*/  FFMA R108, R108, UR17, -R0 ;  /* 0x000000116c6c7c23 */ /* 0x000fe20008000800 */
[----:B------:R-:W-:-:S05]  /*65f0*/  FMUL R107, R107, 1.4426950216293334961 ;  /* 0x3fb8aa3b6b6b7820 */ /* 0x000fca0000400000 */
        /* <DEDUP_REMOVED lines=45> */
[----:B---3--:R-:W-:Y:S01]  /*68d0*/  FADD R84, R76, R83 ;  /* 0x000000534c547221 */ /* 0x008fe20000000000 */
[----:B------:R-:W-:Y:S01]  /*68e0*/  FMUL R82, R119, 1.4426950216293334961 ;  /* 0x3fb8aa3b77527820 */ /* 0x000fe20000400000 */
[--C-:B------:R-:W-:Y:S01]  /*68f0*/  FFMA R121, R121, UR17, -R0.reuse ;  /* 0x0000001179797c23 */ /* 0x100fe20008000800 */
[----:B------:R-:W-:-:S04]  /*6900*/  FFMA R120, R120, UR17, -R0 ;  /* 0x0000001178787c23 */ /* 0x000fc80008000800 */
[----:B------:R-:W3:Y:S01]  /*6910*/  MUFU.EX2 R80, R117 ;  /* 0x0000007500507308 */ /* 0x000ee20000000800 */
[----:B-1----:R-:W-:Y:S01]  /*6920*/  FADD R85, R77, R84 ;  /* 0x000000544d557221 */ /* 0x002fe20000000000 */
[----:B------:R-:W-:Y:S01]  /*6930*/  F2FP.F16.F32.PACK_AB R41, R42, R41 ;  /* 0x000000292a29723e */ /* 0x000fe200000000ff */
[----:B------:R-:W-:Y:S01]  /*6940*/  FMUL R83, R121, 1.4426950216293334961 ;  /* 0x3fb8aa3b79537820 */ /* 0x000fe20000400000 */
[----:B------:R-:W-:-:S04]  /*6950*/  F2FP.F16.F32.PACK_AB R42, R44, R43 ;  /* 0x0000002b2c2a723e */ /* 0x000fc800000000ff */
[----:B------:R-:W1:Y:S01]  /*6960*/  MUFU.EX2 R81, R118 ;  /* 0x0000007600517308 */ /* 0x000e620000000800 */
[----:B------:R-:W-:Y:S01]  /*6970*/  FMUL R120, R120, 1.4426950216293334961 ;  /* 0x3fb8aa3b78787820 */ /* 0x000fe20000400000 */
[----:B------:R-:W-:Y:S01]  /*6980*/  F2FP.F16.F32.PACK_AB R43, R46, R45 ;  /* 0x0000002d2e2b723e */ /* 0x000fe200000000ff */
[----:B--2---:R-:W-:Y:S01]  /*6990*/  FADD R46, R78, R85 ;  /* 0x000000554e2e7221 */ /* 0x004fe20000000000 */
[----:B------:R-:W-:-:S04]  /*69a0*/  F2FP.F16.F32.PACK_AB R40, R2, R40 ;  /* 0x000000280228723e */ /* 0x000fc800000000ff */
[----:B------:R-:W2:Y:S01]  /*69b0*/  MUFU.EX2 R82, R82 ;  /* 0x0000005200527308 */ /* 0x000ea20000000800 */
[----:B------:R-:W-:Y:S01]  /*69c0*/  F2FP.F16.F32.PACK_AB R44, R48, R47 ;  /* 0x0000002f302c723e */ /* 0x000fe200000000ff */
[----:B0-----:R-:W-:Y:S01]  /*69d0*/  FADD R47, R79, R46 ;  /* 0x0000002e4f2f7221 */ /* 0x001fe20000000000 */
[----:B------:R-:W-:-:S05]  /*69e0*/  F2FP.F16.F32.PACK_AB R45, R50, R49 ;  /* 0x00000031322d723e */ /* 0x000fca00000000ff */
[----:B------:R-:W0:Y:S01]  /*69f0*/  MUFU.EX2 R2, R120 ;  /* 0x0000007800027308 */ /* 0x000e220000000800 */
[----:B---3--:R-:W-:-:S07]  /*6a00*/  FADD R50, R80, R47 ;  /* 0x0000002f50327221 */ /* 0x008fce0000000000 */
[----:B------:R-:W3:Y:S01]  /*6a10*/  MUFU.EX2 R83, R83 ;  /* 0x0000005300537308 */ /* 0x000ee20000000800 */
[----:B------:R-:W-:Y:S01]  /*6a20*/  F2FP.F16.F32.PACK_AB R46, R52, R51 ;  /* 0x00000033342e723e */ /* 0x000fe200000000ff */
[----:B------:R0:W-:Y:S01]  /*6a30*/  STS.U16 [R132+UR14+0x4800], R4 ;  /* 0x0048000484007988 */ /* 0x0001e2000800040e */
[----:B-1----:R-:W-:Y:S01]  /*6a40*/  FADD R51, R81, R50 ;  /* 0x0000003251337221 */ /* 0x002fe20000000000 */
[----:B------:R-:W-:Y:S02]  /*6a50*/  F2FP.F16.F32.PACK_AB R5, R171, R173 ;  /* 0x000000adab05723e */ /* 0x000fe400000000ff */
[----:B------:R1:W-:Y:S01]  /*6a60*/  STS.U16 [R132+UR14+0x4400], R6 ;  /* 0x0044000684007988 */ /* 0x0003e2000800040e */
[----:B------:R-:W-:-:S03]  /*6a70*/  F2FP.F16.F32.PACK_AB R8, R8, R167 ;  /* 0x000000a70808723e */ /* 0x000fc600000000ff */
[----:B----4-:R4:W-:Y:S01]  /*6a80*/  STS.U16 [R132+UR14+0x4c00], R7 ;  /* 0x004c000784007988 */ /* 0x0109e2000800040e */
[----:B0-----:R-:W-:-:S03]  /*6a90*/  F2FP.F16.F32.PACK_AB R4, R172, R174 ;  /* 0x000000aeac04723e */ /* 0x001fc600000000ff */
[----:B------:R-:W-:Y:S01]  /*6aa0*/  STL.64 [R1+0xc0], R182 ;  /* 0x0000c0b601007387 */ /* 0x000fe20000100a00 */
[----:B------:R-:W-:Y:S02]  /*6ab0*/  F2FP.F16.F32.PACK_AB R48, R56, R55 ;  /* 0x000000373830723e */ /* 0x000fe400000000ff */
[----:B-1----:R-:W-:Y:S01]  /*6ac0*/  F2FP.F16.F32.PACK_AB R6, R169, R170 ;  /* 0x000000aaa906723e */ /* 0x002fe200000000ff */
[----:B------:R-:W-:Y:S01]  /*6ad0*/  STL.64 [R1+0xb8], R180 ;  /* 0x0000b8b401007387 */ /* 0x000fe20000100a00 */
[----:B----4-:R-:W-:Y:S01]  /*6ae0*/  F2FP.F16.F32.PACK_AB R7, R152, R168 ;  /* 0x000000a89807723e */ /* 0x010fe200000000ff */
[----:B--2---:R-:W-:Y:S01]  /*6af0*/  FADD R55, R82, R51 ;  /* 0x0000003352377221 */ /* 0x004fe20000000000 */
[----:B------:R-:W-:Y:S01]  /*6b00*/  F2FP.F16.F32.PACK_AB R10, R10, R154 ;  /* 0x0000009a0a0a723e */ /* 0x000fe200000000ff */
[----:B------:R-:W-:Y:S01]  /*6b10*/  STL.64 [R1+0xb0], R178 ;  /* 0x0000b0b201007387 */ /* 0x000fe20000100a00 */
[----:B------:R-:W-:Y:S02]  /*6b20*/  F2FP.F16.F32.PACK_AB R11, R153, R157 ;  /* 0x0000009d990b723e */ /* 0x000fe400000000ff */
[----:B------:R-:W-:Y:S01]  /*6b30*/  F2FP.F16.F32.PACK_AB R13, R13, R156 ;  /* 0x0000009c0d0d723e */ /* 0x000fe200000000ff */
[----:B------:R-:W-:Y:S01]  /*6b40*/  STL.64 [R1+0x2e8], R4 ;  /* 0x0002e80401007387 */ /* 0x000fe20000100a00 */
[----:B------:R-:W-:-:S02]  /*6b50*/  F2FP.F16.F32.PACK_AB R14, R155, R160 ;  /* 0x000000a09b0e723e */ /* 0x000fc400000000ff */
[----:B------:R-:W-:Y:S01]  /*6b60*/  F2FP.F16.F32.PACK_AB R16, R16, R159 ;  /* 0x0000009f1010723e */ /* 0x000fe200000000ff */
[----:B------:R-:W-:Y:S01]  /*6b70*/  STL.64 [R1+0x2f0], R6 ;  /* 0x0002f00601007387 */ /* 0x000fe20000100a00 */
[----:B------:R-:W-:Y:S02]  /*6b80*/  F2FP.F16.F32.PACK_AB R17, R158, R163 ;  /* 0x000000a39e11723e */ /* 0x000fe400000000ff */
[----:B------:R-:W-:Y:S01]  /*6b90*/  F2FP.F16.F32.PACK_AB R49, R58, R57 ;  /* 0x000000393a31723e */ /* 0x000fe200000000ff */
[----:B------:R0:W-:Y:S01]  /*6ba0*/  STL.64 [R1+0x2f8], R8 ;  /* 0x0002f80801007387 */ /* 0x0001e20000100a00 */
[----:B------:R-:W-:Y:S01]  /*6bb0*/  F2FP.F16.F32.PACK_AB R51, R62, R61 ;  /* 0x0000003d3e33723e */ /* 0x000fe200000000ff */
[----:B------:R-:W-:Y:S01]  /*6bc0*/  FADD R58, R2, R55 ;  /* 0x00000037023a7221 */ /* 0x000fe20000000000 */
[----:B---3--:R-:W-:Y:S01]  /*6bd0*/  F2FP.F16.F32.PACK_AB R62, R83, R2 ;  /* 0x00000002533e723e */ /* 0x008fe200000000ff */
[----:B------:R-:W-:Y:S01]  /*6be0*/  STL.64 [R1+0x300], R10 ;  /* 0x0003000a01007387 */ /* 0x000fe20000100a00 */
[----:B------:R-:W-:-:S02]  /*6bf0*/  SHF.L.U32 R2, R238, 0x1, RZ ;  /* 0x00000001ee027819 */ /* 0x000fc400000006ff */
[----:B------:R-:W-:Y:S01]  /*6c00*/  F2FP.F16.F32.PACK_AB R47, R54, R53 ;  /* 0x00000035362f723e */ /* 0x000fe200000000ff */
[----:B------:R-:W-:Y:S01]  /*6c10*/  STL.64 [R1+0x308], R12 ;  /* 0x0003080c01007387 */ /* 0x000fe20000100a00 */
[----:B------:R-:W-:Y:S01]  /*6c20*/  F2FP.F16.F32.PACK_AB R53, R66, R65 ;  /* 0x000000414235723e */ /* 0x000fe200000000ff */
[----:B------:R-:W-:Y:S02]  /*6c30*/  IMAD R65, R238, 0x6, RZ ;  /* 0x00000006ee417824 */ /* 0x000fe400078e02ff */
[----:B------:R-:W-:Y:S01]  /*6c40*/  STL.64 [R1+0x310], R14 ;  /* 0x0003100e01007387 */ /* 0x000fe20000100a00 */
[----:B------:R-:W-:-:S03]  /*6c50*/  FFMA R122, R122, UR17, -R0 ;  /* 0x000000117a7a7c23 */ /* 0x000fc60008000800 */
[----:B------:R1:W-:Y:S01]  /*6c60*/  STL.64 [R1+0x318], R16 ;  /* 0x0003181001007387 */ /* 0x0003e20000100a00 */
[----:B------:R-:W-:Y:S01]  /*6c70*/  F2FP.F16.F32.PACK_AB R54, R68, R67 ;  /* 0x000000434436723e */ /* 0x000fe200000000ff */
[C---:B------:R-:W-:Y:S01]  /*6c80*/  IMAD R66, R238.reuse, 0xa, RZ ;  /* 0x0000000aee427824 */ /* 0x040fe200078e02ff */
[----:B0-----:R-:W-:Y:S01]  /*6c90*/  LEA R8, P6, R238, R134, 0x2 ;  /* 0x00000086ee087211 */ /* 0x001fe200078c10ff */
[----:B------:R-:W-:Y:S01]  /*6ca0*/  FMUL R84, R122, 1.4426950216293334961 ;  /* 0x3fb8aa3b7a547820 */ /* 0x000fe20000400000 */
[C---:B------:R-:W-:Y:S01]  /*6cb0*/  LEA R89, R238.reuse, R238, 0x1 ;  /* 0x000000eeee597211 */ /* 0x040fe200078e08ff */
[----:B------:R-:W-:Y:S01]  /*6cc0*/  IMAD R67, R238, 0xc, RZ ;  /* 0x0000000cee437824 */ /* 0x000fe200078e02ff */
[-C--:B------:R-:W-:Y:S02]  /*6cd0*/  IADD3 R130, P5, PT, R65, R134.reuse, RZ ;  /* 0x0000008641827210 */ /* 0x080fe40007fbe0ff */
[----:B-1----:R-:W-:Y:S01]  /*6ce0*/  IADD3 R16, P4, PT, R2, R134, RZ ;  /* 0x0000008602107210 */ /* 0x002fe20007f9e0ff */
[C---:B------:R-:W-:Y:S01]  /*6cf0*/  IMAD R68, R238.reuse, 0xe, RZ ;  /* 0x0000000eee447824 */ /* 0x040fe200078e02ff */
[----:B------:R-:W-:-:S02]  /*6d00*/  SHF.L.U32 R90, R238, 0x2, RZ ;  /* 0x00000002ee5a7819 */ /* 0x000fc400000006ff */
[C---:B------:R-:W-:Y:S02]  /*6d10*/  LEA.HI.X.SX32 R17, R238.reuse, R135, 0x1, P4 ;  /* 0x00000087ee117211 */ /* 0x040fe400020f0eff */
[----:B------:R-:W-:Y:S02]  /*6d20*/  LEA R126, P4, R238, R134, 0x3 ;  /* 0x00000086ee7e7211 */ /* 0x000fe400078818ff */
[----:B------:R-:W-:Y:S01]  /*6d30*/  F2FP.F16.F32.PACK_AB R55, R70, R69 ;  /* 0x000000454637723e */ /* 0x000fe200000000ff */
[----:B------:R-:W-:Y:S01]  /*6d40*/  IMAD R69, R238, 0x12, RZ ;  /* 0x00000012ee457824 */ /* 0x000fe200078e02ff */
[----:B------:R-:W-:Y:S01]  /*6d50*/  LEA.HI.X.SX32 R9, R2, R135, 0x1, P6 ;  /* 0x0000008702097211 */ /* 0x000fe200030f0eff */
[C---:B------:R-:W-:Y:S01]  /*6d60*/  IMAD R70, R238.reuse, 0x14, RZ ;  /* 0x00000014ee467824 */ /* 0x040fe200078e02ff */
[----:B------:R-:W-:Y:S02]  /*6d70*/  LEA R91, R238, R238, 0x2 ;  /* 0x000000eeee5b7211 */ /* 0x000fe400078e10ff */
[----:B------:R-:W-:-:S02]  /*6d80*/  IADD3 R210, P6, PT, R66, R134, RZ ;  /* 0x0000008642d27210 */ /* 0x000fc40007fde0ff */
[----:B------:R-:W-:Y:S01]  /*6d90*/  LEA.HI.X.SX32 R131, R89, R135, 0x1, P5 ;  /* 0x0000008759837211 */ /* 0x000fe200028f0eff */
[----:B------:R-:W0:Y:S01]  /*6da0*/  MUFU.EX2 R84, R84 ;  /* 0x0000005400547308 */ /* 0x000e220000000800 */
[----:B------:R-:W-:Y:S01]  /*6db0*/  F2FP.F16.F32.PACK_AB R56, R72, R71 ;  /* 0x000000474838723e */ /* 0x000fe200000000ff */
[----:B------:R-:W-:Y:S01]  /*6dc0*/  IMAD R71, R238, 0x16, RZ ;  /* 0x00000016ee477824 */ /* 0x000fe200078e02ff */
[----:B------:R-:W-:Y:S02]  /*6dd0*/  IADD3 R204, P5, PT, R67, R134, RZ ;  /* 0x0000008643cc7210 */ /* 0x000fe40007fbe0ff */
[----:B------:R-:W-:Y:S02]  /*6de0*/  LEA.HI.X.SX32 R127, R90, R135, 0x1, P4 ;  /* 0x000000875a7f7211 */ /* 0x000fe400020f0eff */
[----:B------:R-:W-:Y:S02]  /*6df0*/  LEA R92, R238, -R238, 0x3 ;  /* 0x800000eeee5c7211 */ /* 0x000fe400078e18ff */
[----:B------:R-:W-:-:S02]  /*6e00*/  IADD3 R198, P4, PT, R68, R134, RZ ;  /* 0x0000008644c67210 */ /* 0x000fc40007f9e0ff */
[-C--:B------:R-:W-:Y:S01]  /*6e10*/  LEA.HI.X.SX32 R211, R91, R135.reuse, 0x1, P6 ;  /* 0x000000875bd37211 */ /* 0x080fe200030f0eff */
[----:B------:R-:W-:Y:S01]  /*6e20*/  IMAD R72, R238, 0x1a, RZ ;  /* 0x0000001aee487824 */ /* 0x000fe200078e02ff */
[----:B------:R-:W-:Y:S01]  /*6e30*/  F2FP.F16.F32.PACK_AB R38, R38, R136 ;  /* 0x000000882626723e */ /* 0x000fe200000000ff */
[C---:B------:R-:W-:Y:S01]  /*6e40*/  IMAD R136, R238.reuse, 0xb, RZ ;  /* 0x0000000bee887824 */ /* 0x040fe200078e02ff */
[----:B------:R-:W-:Y:S02]  /*6e50*/  LEA R93, R238, R238, 0x3 ;  /* 0x000000eeee5d7211 */ /* 0x000fe400078e18ff */
[-C--:B------:R-:W-:Y:S02]  /*6e60*/  IADD3 R14, P6, PT, R69, R134.reuse, RZ ;  /* 0x00000086450e7210 */ /* 0x080fe40007fde0ff */
[----:B------:R-:W-:Y:S02]  /*6e70*/  LEA.HI.X.SX32 R205, R65, R135, 0x1, P5 ;  /* 0x0000008741cd7211 */ /* 0x000fe400028f0eff */
[----:B------:R-:W-:Y:S01]  /*6e80*/  F2FP.F16.F32.PACK_AB R57, R74, R73 ;  /* 0x000000494a39723e */ /* 0x000fe200000000ff */
[----:B------:R-:W-:Y:S01]  /*6e90*/  IMAD R73, R238, 0x1c, RZ ;  /* 0x0000001cee497824 */ /* 0x000fe200078e02ff */
[----:B------:R-:W-:-:S02]  /*6ea0*/  IADD3 R6, P5, PT, R70, R134, RZ ;  /* 0x0000008646067210 */ /* 0x000fc40007fbe0ff */
[----:B------:R-:W-:Y:S02]  /*6eb0*/  LEA.HI.X.SX32 R199, R92, R135, 0x1, P4 ;  /* 0x000000875cc77211 */ /* 0x000fe400020f0eff */
[-C--:B------:R-:W-:Y:S01]  /*6ec0*/  IADD3 R128, P4, PT, R71, R134.reuse, RZ ;  /* 0x0000008647807210 */ /* 0x080fe20007f9e0ff */
[----:B------:R-:W-:Y:S01]  /*6ed0*/  FADD R61, R83, R58 ;  /* 0x0000003a533d7221 */ /* 0x000fe20000000000 */
[----:B------:R-:W-:Y:S01]  /*6ee0*/  F2FP.F16.F32.PACK_AB R37, R37, R137 ;  /* 0x000000892525723e */ /* 0x000fe200000000ff */
[C---:B------:R-:W-:Y:S01]  /*6ef0*/  IMAD R137, R238.reuse, 0xd, RZ ;  /* 0x0000000dee897824 */ /* 0x040fe200078e02ff */
[----:B------:R-:W-:Y:S01]  /*6f00*/  LEA.HI.X.SX32 R15, R93, R135, 0x1, P6 ;  /* 0x000000875d0f7211 */ /* 0x000fe200030f0eff */
[----:B------:R-:W-:Y:S01]  /*6f10*/  IMAD R74, R238, 0x1e, RZ ;  /* 0x0000001eee4a7824 */ /* 0x000fe200078e02ff */
[----:B------:R-:W-:Y:S01]  /*6f20*/  F2FP.F16.F32.PACK_AB R58, R76, R75 ;  /* 0x0000004b4c3a723e */ /* 0x000fe200000000ff */
[----:B------:R-:W-:Y:S01]  /*6f30*/  FFMA R123, R123, UR17, -R0 ;  /* 0x000000117b7b7c23 */ /* 0x000fe20008000800 */
[-C--:B------:R-:W-:Y:S01]  /*6f40*/  IADD3 R124, P6, PT, R176, R134.reuse, RZ ;  /* 0x00000086b07c7210 */ /* 0x080fe20007fde0ff */
[----:B------:R-:W-:Y:S01]  /*6f50*/  IMAD R75, R238, 0x22, RZ ;  /* 0x00000022ee4b7824 */ /* 0x000fe200078e02ff */
[----:B------:R-:W-:Y:S01]  /*6f60*/  LEA.HI.X.SX32 R7, R66, R135, 0x1, P5 ;  /* 0x0000008742077211 */ /* 0x000fe200028f0eff */
[----:B------:R-:W-:Y:S01]  /*6f70*/  IMAD R76, R238, 0x24, RZ ;  /* 0x00000024ee4c7824 */ /* 0x000fe200078e02ff */
[----:B------:R-:W-:-:S02]  /*6f80*/  IADD3 R208, P5, PT, R72, R134, RZ ;  /* 0x0000008648d07210 */ /* 0x000fc40007fbe0ff */
[----:B------:R-:W-:Y:S02]  /*6f90*/  LEA.HI.X.SX32 R129, R136, R135, 0x1, P4 ;  /* 0x0000008788817211 */ /* 0x000fe400020f0eff */
[----:B------:R-:W-:Y:S02]  /*6fa0*/  IADD3 R202, P4, PT, R73, R134, RZ ;  /* 0x0000008649ca7210 */ /* 0x000fe40007f9e0ff */
[----:B------:R-:W-:Y:S01]  /*6fb0*/  F2FP.F16.F32.PACK_AB R50, R60, R59 ;  /* 0x0000003b3c32723e */ /* 0x000fe200000000ff */
[----:B------:R-:W-:Y:S01]  /*6fc0*/  FMUL R123, R123, 1.4426950216293334961 ;  /* 0x3fb8aa3b7b7b7820 */ /* 0x000fe20000400000 */
[----:B------:R-:W-:Y:S01]  /*6fd0*/  F2FP.F16.F32.PACK_AB R36, R36, R138 ;  /* 0x0000008a2424723e */ /* 0x000fe200000000ff */
[----:B------:R1:W-:Y:S01]  /*6fe0*/  STL.64 [R1+0xa8], R16 ;  /* 0x0000a81001007387 */ /* 0x0003e20000100a00 */
[----:B------:R-:W-:Y:S01]  /*6ff0*/  F2FP.F16.F32.PACK_AB R59, R78, R77 ;  /* 0x0000004d4e3b723e */ /* 0x000fe200000000ff */
[C---:B------:R-:W-:Y:S01]  /*7000*/  IMAD R77, R238.reuse, 0x26, RZ ;  /* 0x00000026ee4d7824 */ /* 0x040fe200078e02ff */
[----:B------:R-:W-:Y:S01]  /*7010*/  LEA.HI.X.SX32 R125, R67, R135, 0x1, P6 ;  /* 0x00000087437d7211 */ /* 0x000fe200030f0eff */
[C---:B------:R-:W-:Y:S01]  /*7020*/  IMAD R78, R238.reuse, 0x28, RZ ;  /* 0x00000028ee4e7824 */ /* 0x040fe200078e02ff */
[----:B------:R-:W-:Y:S01]  /*7030*/  F2FP.F16.F32.PACK_AB R35, R35, R139 ;  /* 0x0000008b2323723e */ /* 0x000fe200000000ff */
[----:B------:R-:W-:Y:S01]  /*7040*/  STL.64 [R1+0xa0], R8 ;  /* 0x0000a00801007387 */ /* 0x000fe20000100a00 */
[----:B------:R-:W-:-:S02]  /*7050*/  LEA R138, R238, -R238, 0x4 ;  /* 0x800000eeee8a7211 */ /* 0x000fc400078e20ff */
[----:B------:R-:W-:Y:S02]  /*7060*/  IADD3 R196, P6, PT, R74, R134, RZ ;  /* 0x000000864ac47210 */ /* 0x000fe40007fde0ff */
[----:B------:R-:W-:Y:S01]  /*7070*/  LEA.HI.X.SX32 R209, R137, R135, 0x1, P5 ;  /* 0x0000008789d17211 */ /* 0x000fe200028f0eff */
[----:B------:R-:W-:Y:S01]  /*7080*/  STL.64 [R1+0x98], R130 ;  /* 0x0000988201007387 */ /* 0x000fe20000100a00 */
[----:B------:R-:W-:Y:S01]  /*7090*/  F2FP.F16.F32.PACK_AB R60, R80, R79 ;  /* 0x0000004f503c723e */ /* 0x000fe200000000ff */
[C---:B------:R-:W-:Y:S01]  /*70a0*/  IMAD R79, R238.reuse, 0x2a, RZ ;  /* 0x0000002aee4f7824 */ /* 0x040fe200078e02ff */
[----:B------:R-:W-:Y:S02]  /*70b0*/  LEA R139, R238, R238, 0x4 ;  /* 0x000000eeee8b7211 */ /* 0x000fe400078e20ff */
[-C--:B------:R-:W-:Y:S02]  /*70c0*/  IADD3 R12, P5, PT, R75, R134.reuse, RZ ;  /* 0x000000864b0c7210 */ /* 0x080fe40007fbe0ff */
[----:B------:R-:W-:Y:S01]  /*70d0*/  LEA.HI.X.SX32 R203, R68, R135, 0x1, P4 ;  /* 0x0000008744cb7211 */ /* 0x000fe200020f0eff */
[----:B------:R-:W-:Y:S01]  /*70e0*/  STL.64 [R1+0x90], R126 ;  /* 0x0000907e01007387 */ /* 0x000fe20000100a00 */
[----:B------:R-:W-:-:S02]  /*70f0*/  IADD3 R4, P4, PT, R76, R134, RZ ;  /* 0x000000864c047210 */ /* 0x000fc40007f9e0ff */
[----:B------:R-:W-:Y:S01]  /*7100*/  F2FP.F16.F32.PACK_AB R34, R34, R140 ;  /* 0x0000008c2222723e */ /* 0x000fe200000000ff */
[----:B------:R-:W-:Y:S01]  /*7110*/  IMAD R140, R238, 0x13, RZ ;  /* 0x00000013ee8c7824 */ /* 0x000fe200078e02ff */
[----:B------:R-:W-:Y:S01]  /*7120*/  F2FP.F16.F32.PACK_AB R52, R64, R63 ;  /* 0x0000003f4034723e */ /* 0x000fe200000000ff */
[----:B0-----:R-:W-:Y:S01]  /*7130*/  FADD R64, R84, R61 ;  /* 0x0000003d54407221 */ /* 0x001fe20000000000 */
[----:B------:R-:W-:Y:S01]  /*7140*/  STL.64 [R1+0x88], R210 ;  /* 0x000088d201007387 */ /* 0x000fe20000100a00 */
[----:B------:R-:W-:Y:S01]  /*7150*/  LEA.HI.X.SX32 R197, R138, R135, 0x1, P6 ;  /* 0x000000878ac57211 */ /* 0x000fe200030f0eff */
[----:B------:R-:W-:Y:S01]  /*7160*/  IMAD R80, R238, 0x2c, RZ ;  /* 0x0000002cee507824 */ /* 0x000fe200078e02ff */
[----:B------:R-:W-:Y:S01]  /*7170*/  F2FP.F16.F32.PACK_AB R33, R33, R141 ;  /* 0x0000008d2121723e */ /* 0x000fe200000000ff */
[----:B------:R-:W-:Y:S01]  /*7180*/  STL.64 [R1+0x80], R204 ;  /* 0x000080cc01007387 */ /* 0x000fe20000100a00 */
[----:B------:R-:W-:Y:S01]  /*7190*/  F2FP.F16.F32.PACK_AB R61, R82, R81 ;  /* 0x00000051523d723e */ /* 0x000fe200000000ff */
[----:B------:R-:W0:Y:S01]  /*71a0*/  MUFU.EX2 R123, R123 ;  /* 0x0000007b007b7308 */ /* 0x000e220000000800 */
[-C--:B------:R-:W-:Y:S01]  /*71b0*/  IADD3 R66, P6, PT, R77, R134.reuse, RZ ;  /* 0x000000864d427210 */ /* 0x080fe20007fde0ff */
[C---:B------:R-:W-:Y:S01]  /*71c0*/  IMAD R141, R238.reuse, 0x15, RZ ;  /* 0x00000015ee8d7824 */ /* 0x040fe200078e02ff */
[-C--:B------:R-:W-:Y:S01]  /*71d0*/  LEA.HI.X.SX32 R13, R139, R135.reuse, 0x1, P5 ;  /* 0x000000878b0d7211 */ /* 0x080fe200028f0eff */
[----:B------:R-:W-:Y:S01]  /*71e0*/  IMAD R81, R238, 0x2e, RZ ;  /* 0x0000002eee517824 */ /* 0x000fe200078e02ff */
[----:B------:R-:W-:Y:S01]  /*71f0*/  STL.64 [R1+0x78], R198 ;  /* 0x000078c601007387 */ /* 0x000fe20000100a00 */
[-C--:B------:R-:W-:Y:S01]  /*7200*/  IADD3 R212, P5, PT, R78, R134.reuse, RZ ;  /* 0x000000864ed47210 */ /* 0x080fe20007fbe0ff */
[----:B------:R-:W-:Y:S01]  /*7210*/  IMAD R82, R238, 0x32, RZ ;  /* 0x00000032ee527824 */ /* 0x000fe200078e02ff */
[----:B------:R-:W-:Y:S01]  /*7220*/  LEA.HI.X.SX32 R5, R69, R135, 0x1, P4 ;  /* 0x0000008745057211 */ /* 0x000fe200020f0eff */
[----:B------:R2:W-:Y:S01]  /*7230*/  STL.64 [R1+0x70], R14 ;  /* 0x0000700e01007387 */ /* 0x0005e20000100a00 */
[----:B------:R-:W-:-:S02]  /*7240*/  IADD3 R206, P4, PT, R79, R134, RZ ;  /* 0x000000864fce7210 */ /* 0x000fc40007f9e0ff */
[----:B------:R-:W-:Y:S01]  /*7250*/  F2FP.F16.F32.PACK_AB R32, R32, R142 ;  /* 0x0000008e2020723e */ /* 0x000fe200000000ff */
[----:B------:R-:W-:Y:S01]  /*7260*/  STL.64 [R1+0x68], R6 ;  /* 0x0000680601007387 */ /* 0x000fe20000100a00 */
[----:B------:R-:W-:Y:S01]  /*7270*/  LEA.HI.X.SX32 R67, R140, R135, 0x1, P6 ;  /* 0x000000878c437211 */ /* 0x000fe200030f0eff */
[----:B------:R-:W-:Y:S01]  /*7280*/  IMAD R142, R238, 0x17, RZ ;  /* 0x00000017ee8e7824 */ /* 0x000fe200078e02ff */
[----:B------:R-:W-:Y:S01]  /*7290*/  F2FP.F16.F32.PACK_AB R31, R31, R143 ;  /* 0x0000008f1f1f723e */ /* 0x000fe200000000ff */
[----:B------:R-:W-:Y:S01]  /*72a0*/  STL.64 [R1+0x60], R128 ;  /* 0x0000608001007387 */ /* 0x000fe20000100a00 */
[-C--:B------:R-:W-:Y:S01]  /*72b0*/  IADD3 R200, P6, PT, R80, R134.reuse, RZ ;  /* 0x0000008650c87210 */ /* 0x080fe20007fde0ff */
[----:B------:R-:W-:Y:S01]  /*72c0*/  IMAD R143, R238, 0x19, RZ ;  /* 0x00000019ee8f7824 */ /* 0x000fe200078e02ff */
[----:B------:R-:W-:Y:S01]  /*72d0*/  LEA.HI.X.SX32 R213, R70, R135, 0x1, P5 ;  /* 0x0000008746d57211 */ /* 0x000fe200028f0eff */
[----:B------:R-:W-:Y:S01]  /*72e0*/  STL.64 [R1+0x58], R124 ;  /* 0x0000587c01007387 */ /* 0x000fe20000100a00 */
[----:B------:R-:W-:-:S02]  /*72f0*/  IADD3 R194, P5, PT, R81, R134, RZ ;  /* 0x0000008651c27210 */ /* 0x000fc40007fbe0ff */
[----:B------:R-:W-:Y:S01]  /*7300*/  LEA.HI.X.SX32 R207, R141, R135, 0x1, P4 ;  /* 0x000000878dcf7211 */ /* 0x000fe200020f0eff */
[----:B------:R-:W-:Y:S01]  /*7310*/  STL.64 [R1+0x50], R208 ;  /* 0x000050d001007387 */ /* 0x000fe20000100a00 */
[----:B------:R-:W-:-:S03]  /*7320*/  IADD3 R10, P4, PT, R82, R134, RZ ;  /* 0x00000086520a7210 */ /* 0x000fc60007f9e0ff */
[----:B------:R-:W-:Y:S01]  /*7330*/  STL.64 [R1+0x48], R202 ;  /* 0x000048ca01007387 */ /* 0x000fe20000100a00 */
[----:B------:R-:W-:-:S03]  /*7340*/  LEA.HI.X.SX32 R201, R71, R135, 0x1, P6 ;  /* 0x0000008747c97211 */ /* 0x000fc600030f0eff */
[----:B------:R-:W-:Y:S01]  /*7350*/  STL.64 [R1+0x40], R196 ;  /* 0x000040c401007387 */ /* 0x000fe20000100a00 */
[----:B------:R-:W-:Y:S02]  /*7360*/  PRMT R175, RZ, 0x7610, R175 ;  /* 0x00007610ffaf7816 */ /* 0x000fe400000000af */
[-C--:B------:R-:W-:Y:S01]  /*7370*/  LEA.HI.X.SX32 R195, R142, R135.reuse, 0x1, P5 ;  /* 0x000000878ec37211 */ /* 0x080fe200028f0eff */
[----:B------:R3:W-:Y:S01]  /*7380*/  STL.64 [R1+0x38], R12 ;  /* 0x0000380c01007387 */ /* 0x0007e20000100a00 */
[----:B------:R-:W-:Y:S02]  /*7390*/  PRMT R122, RZ, 0x7610, R122 ;  /* 0x00007610ff7a7816 */ /* 0x000fe4000000007a */
[----:B------:R-:W-:Y:S01]  /*73a0*/  LEA.HI.X.SX32 R11, R143, R135, 0x1, P4 ;  /* 0x000000878f0b7211 */ /* 0x000fe200020f0eff */
[----:B------:R-:W-:Y:S01]  /*73b0*/  STL.64 [R1+0x30], R4 ;  /* 0x0000300401007387 */ /* 0x000fe20000100a00 */
[----:B------:R-:W-:-:S03]  /*73c0*/  PRMT R118, RZ, 0x7610, R118 ;  /* 0x00007610ff767816 */ /* 0x000fc60000000076 */
[----:B------:R-:W-:Y:S01]  /*73d0*/  STL.64 [R1+0x28], R66 ;  /* 0x0000284201007387 */ /* 0x000fe20000100a00 */
[----:B------:R-:W-:-:S03]  /*73e0*/  PRMT R114, RZ, 0x7610, R114 ;  /* 0x00007610ff727816 */ /* 0x000fc60000000072 */
[----:B------:R-:W-:Y:S01]  /*73f0*/  STL.64 [R1+0x20], R212 ;  /* 0x000020d401007387 */ /* 0x000fe20000100a00 */
[----:B------:R-:W-:-:S03]  /*7400*/  PRMT R174, RZ, 0x7610, R174 ;  /* 0x00007610ffae7816 */ /* 0x000fc600000000ae */
[----:B------:R-:W-:Y:S01]  /*7410*/  STL.64 [R1+0x18], R206 ;  /* 0x000018ce01007387 */ /* 0x000fe20000100a00 */
[----:B------:R-:W-:-:S03]  /*7420*/  PRMT R121, RZ, 0x7610, R121 ;  /* 0x00007610ff797816 */ /* 0x000fc60000000079 */
[----:B------:R-:W-:Y:S01]  /*7430*/  STL.64 [R1+0x10], R200 ;  /* 0x000010c801007387 */ /* 0x000fe20000100a00 */
[----:B------:R-:W-:Y:S02]  /*7440*/  F2FP.F16.F32.PACK_AB R39, R39, R133 ;  /* 0x000000852727723e */ /* 0x000fe400000000ff */
[----:B------:R-:W-:Y:S01]  /*7450*/  PRMT R117, RZ, 0x7610, R117 ;  /* 0x00007610ff757816 */ /* 0x000fe20000000075 */
[----:B------:R-:W-:Y:S01]  /*7460*/  STL.64 [R1+0x8], R194 ;  /* 0x000008c201007387 */ /* 0x000fe20000100a00 */
[----:B------:R-:W-:Y:S01]  /*7470*/  PRMT R133, RZ, 0x7610, R133 ;  /* 0x00007610ff857816 */ /* 0x000fe20000000085 */
[C---:B0-----:R-:W-:Y:S02]  /*7480*/  FADD R64, R123.reuse, R64 ;  /* 0x000000407b407221 */ /* 0x041fe40000000000 */
[----:B------:R0:W-:Y:S01]  /*7490*/  STL.64 [R1], R10 ;  /* 0x0000000a01007387 */ /* 0x0001e20000100a00 */
[----:B------:R-:W-:-:S03]  /*74a0*/  F2FP.F16.F32.PACK_AB R63, R123, R84 ;  /* 0x000000547b3f723e */ /* 0x000fc600000000ff */
[----:B------:R-:W5:Y:S01]  /*74b0*/  @P2 LDG.E.U16 R175, desc[UR28][R16.64] ;  /* 0x0000001c10af2981 */ /* 0x000f62000c1e1500 */
[----:B------:R-:W-:-:S03]  /*74c0*/  PRMT R120, RZ, 0x7610, R120 ;  /* 0x00007610ff787816 */ /* 0x000fc60000000078 */
[----:B------:R-:W5:Y:S01]  /*74d0*/  @P2 LDG.E.U16 R122, desc[UR28][R14.64] ;  /* 0x0000001c0e7a2981 */ /* 0x000f62000c1e1500 */
[----:B------:R-:W-:-:S03]  /*74e0*/  PRMT R123, RZ, 0x7610, R123 ;  /* 0x00007610ff7b7816 */ /* 0x000fc6000000007b */
[----:B------:R-:W5:Y:S01]  /*74f0*/  @P2 LDG.E.U16 R118, desc[UR28][R12.64] ;  /* 0x0000001c0c762981 */ /* 0x000f62000c1e1500 */
[----:B------:R-:W-:-:S03]  /*7500*/  PRMT R119, RZ, 0x7610, R119 ;  /* 0x00007610ff777816 */ /* 0x000fc60000000077 */
[----:B-1----:R-:W5:Y:S04]  /*7510*/  LDL.LU.64 R16, [R1+0x318] ;  /* 0x0003180001107983 */ /* 0x002f680000300a00 */
[----:B--2---:R-:W5:Y:S04]  /*7520*/  LDL.LU.64 R14, [R1+0x310] ;  /* 0x00031000010e7983 */ /* 0x004f680000300a00 */
[----:B---3--:R-:W5:Y:S04]  /*7530*/  LDL.LU.64 R12, [R1+0x308] ;  /* 0x00030800010c7983 */ /* 0x008f680000300a00 */
[----:B------:R-:W5:Y:S04]  /*7540*/  @P2 LDG.E.U16 R114, desc[UR28][R10.64] ;  /* 0x0000001c0a722981 */ /* 0x000f68000c1e1500 */
[----:B------:R-:W5:Y:S04]  /*7550*/  @P2 LDG.E.U16 R174, desc[UR28][R8.64] ;  /* 0x0000001c08ae2981 */ /* 0x000f68000c1e1500 */
[----:B------:R-:W5:Y:S04]  /*7560*/  @P2 LDG.E.U16 R121, desc[UR28][R6.64] ;  /* 0x0000001c06792981 */ /* 0x000f68000c1e1500 */
[----:B0-----:R-:W5:Y:S04]  /*7570*/  LDL.LU.64 R10, [R1+0x300] ;  /* 0x00030000010a7983 */ /* 0x001f680000300a00 */
[----:B------:R-:W5:Y:S04]  /*7580*/  LDL.LU.64 R8, [R1+0x2f8] ;  /* 0x0002f80001087983 */ /* 0x000f680000300a00 */
[----:B------:R-:W5:Y:S04]  /*7590*/  LDL.LU.64 R6, [R1+0x2f0] ;  /* 0x0002f00001067983 */ /* 0x000f680000300a00 */
[----:B------:R-:W5:Y:S04]  /*75a0*/  @P2 LDG.E.U16 R117, desc[UR28][R4.64] ;  /* 0x0000001c04752981 */ /* 0x000f68000c1e1500 */
[----:B------:R0:W5:Y:S04]  /*75b0*/  @P2 LDG.E.U16 R133, desc[UR28][R130.64] ;  /* 0x0000001c82852981 */ /* 0x000168000c1e1500 */
[----:B------:R1:W5:Y:S04]  /*75c0*/  @P2 LDG.E.U16 R120, desc[UR28][R128.64] ;  /* 0x0000001c80782981 */ /* 0x000368000c1e1500 */
[----:B------:R-:W5:Y:S04]  /*75d0*/  LDL.LU.64 R4, [R1+0x2e8] ;  /* 0x0002e80001047983 */ /* 0x000f680000300a00 */
[----:B------:R-:W0:Y:S04]  /*75e0*/  LDL.LU.64 R130, [R1+0x2e0] ;  /* 0x0002e00001827983 */ /* 0x000e280000300a00 */
[----:B------:R-:W1:Y:S04]  /*75f0*/  LDL.LU.64 R128, [R1+0x2d8] ;  /* 0x0002d80001807983 */ /* 0x000e680000300a00 */
[----:B------:R-:W5:Y:S04]  /*7600*/  @P2 LDG.E.U16 R123, desc[UR28][R126.64] ;  /* 0x0000001c7e7b2981 */ /* 0x000f68000c1e1500 */
[----:B------:R2:W5:Y:S04]  /*7610*/  @P2 LDG.E.U16 R119, desc[UR28][R124.64] ;  /* 0x0000001c7c772981 */ /* 0x000568000c1e1500 */
[----:B------:R-:W3:Y:S04]  /*7620*/  LDL.LU.64 R126, [R1+0x2d0] ;  /* 0x0002d000017e7983 */ /* 0x000ee80000300a00 */
[----:B------:R-:W2:Y:S01]  /*7630*/  LDL.LU.64 R124, [R1+0x2c8] ;  /* 0x0002c800017c7983 */ /* 0x000ea20000300a00 */
[----:B------:R-:W-:-:S02]  /*7640*/  IMAD R84, R238, 0x36, RZ ;  /* 0x00000036ee547824 */ /* 0x000fc400078e02ff */
[----:B------:R-:W-:Y:S01]  /*7650*/  IMAD R83, R238, 0x34, RZ ;  /* 0x00000034ee537824 */ /* 0x000fe200078e02ff */
[----:B------:R-:W-:Y:S01]  /*7660*/  F2FP.F16.F32.PACK_AB R30, R30, R144 ;  /* 0x000000901e1e723e */ /* 0x000fe200000000ff */
[----:B------:R-:W-:Y:S01]  /*7670*/  IMAD R144, R238, 0x1b, RZ ;  /* 0x0000001bee907824 */ /* 0x000fe200078e02ff */
[-C--:B------:R-:W-:Y:S01]  /*7680*/  IADD3 R248, P5, PT, R84, R134.reuse, RZ ;  /* 0x0000008654f87210 */ /* 0x080fe20007fbe0ff */
[C---:B------:R-:W-:Y:S01]  /*7690*/  IMAD R87, R238.reuse, 0x3c, RZ ;  /* 0x0000003cee577824 */ /* 0x040fe200078e02ff */
[-C--:B------:R-:W-:Y:S01]  /*76a0*/  IADD3 R250, P6, PT, R83, R134.reuse, RZ ;  /* 0x0000008653fa7210 */ /* 0x080fe20007fde0ff */
[C---:B------:R-:W-:Y:S02]  /*76b0*/  IMAD R85, R238.reuse, 0x38, RZ ;  /* 0x00000038ee557824 */ /* 0x040fe400078e02ff */
[C---:B------:R-:W-:Y:S01]  /*76c0*/  IMAD R86, R238.reuse, 0x3a, RZ ;  /* 0x0000003aee567824 */ /* 0x040fe200078e02ff */
[----:B------:R-:W-:Y:S01]  /*76d0*/  F2FP.F16.F32.PACK_AB R29, R29, R145 ;  /* 0x000000911d1d723e */ /* 0x000fe200000000ff */
[----:B------:R-:W-:Y:S01]  /*76e0*/  IMAD R145, R238, 0x1d, RZ ;  /* 0x0000001dee917824 */ /* 0x000fe200078e02ff */
[-C--:B------:R-:W-:Y:S01]  /*76f0*/  LEA.HI.X.SX32 R249, R144, R135.reuse, 0x1, P5 ;  /* 0x0000008790f97211 */ /* 0x080fe200028f0eff */
[----:B------:R-:W-:Y:S01]  /*7700*/  IMAD R236, R238, 0x42, RZ ;  /* 0x00000042eeec7824 */ /* 0x000fe200078e02ff */
[----:B------:R-:W-:Y:S01]  /*7710*/  LEA.HI.X.SX32 R251, R72, R135, 0x1, P6 ;  /* 0x0000008748fb7211 */ /* 0x000fe200030f0eff */
[----:B------:R-:W-:Y:S01]  /*7720*/  IMAD R88, R238, 0x3e, RZ ;  /* 0x0000003eee587824 */ /* 0x000fe200078e02ff */
[----:B------:R-:W-:-:S02]  /*7730*/  IADD3 R242, P5, PT, R87, R134, RZ ;  /* 0x0000008657f27210 */ /* 0x000fc40007fbe0ff */
[-C--:B------:R-:W-:Y:S02]  /*7740*/  IADD3 R246, P4, PT, R85, R134.reuse, RZ ;  /* 0x0000008655f67210 */ /* 0x080fe40007f9e0ff */
[----:B------:R-:W-:Y:S01]  /*7750*/  IADD3 R244, P6, PT, R86, R134, RZ ;  /* 0x0000008656f47210 */ /* 0x000fe20007fde0ff */
[C---:B------:R-:W-:Y:S01]  /*7760*/  IMAD R234, R238.reuse, 0x44, RZ ;  /* 0x00000044eeea7824 */ /* 0x040fe200078e02ff */
[----:B------:R-:W-:Y:S01]  /*7770*/  F2FP.F16.F32.PACK_AB R19, R19, R162 ;  /* 0x000000a21313723e */ /* 0x000fe200000000ff */
[----:B------:R-:W-:Y:S01]  /*7780*/  IMAD R232, R238, 0x46, RZ ;  /* 0x00000046eee87824 */ /* 0x000fe200078e02ff */
[----:B------:R-:W-:Y:S01]  /*7790*/  F2FP.F16.F32.PACK_AB R20, R164, R165 ;  /* 0x000000a5a414723e */ /* 0x000fe200000000ff */
        /* <DEDUP_REMOVED lines=16> */
[----:B------:R-:W-:Y:S01]  /*78a0*/  IMAD R152, R238, 0x29, RZ ;  /* 0x00000029ee987824 */ /* 0x000fe200078e02ff */
[-C--:B------:R-:W-:Y:S01]  /*78b0*/  LEA.HI.X.SX32 R243, R74, R135.reuse, 0x1, P5 ;  /* 0x000000874af37211 */ /* 0x080fe200028f0eff */
[C---:B------:R-:W-:Y:S01]  /*78c0*/  IMAD R220, R238.reuse, 0x52, RZ ;  /* 0x00000052eedc7824 */ /* 0x040fe200078e02ff */
[CC--:B------:R-:W-:Y:S01]  /*78d0*/  LEA R146, R238.reuse, -R238.reuse, 0x5 ;  /* 0x800000eeee927211 */ /* 0x0c0fe200078e28ff */
[C---:B------:R-:W-:Y:S01]  /*78e0*/  IMAD R218, R238.reuse, 0x54, RZ ;  /* 0x00000054eeda7824 */ /* 0x040fe200078e02ff */
[C---:B------:R-:W-:Y:S01]  /*78f0*/  SHF.L.U32 R147, R238.reuse, 0x5, RZ ;  /* 0x00000005ee937819 */ /* 0x040fe200000006ff */
[C---:B------:R-:W-:Y:S01]  /*7900*/  IMAD R153, R238.reuse, 0x2b, RZ ;  /* 0x0000002bee997824 */ /* 0x040fe200078e02ff */
[CC--:B------:R-:W-:Y:S01]  /*7910*/  LEA R148, R238.reuse, R238.reuse, 0x5 ;  /* 0x000000eeee947211 */ /* 0x0c0fe200078e28ff */
[C---:B------:R-:W-:Y:S01]  /*7920*/  IMAD R216, R238.reuse, 0x56, RZ ;  /* 0x00000056eed87824 */ /* 0x040fe200078e02ff */
[C---:B------:R-:W-:Y:S01]  /*7930*/  LEA R191, R238.reuse, -R238, 0x6 ;  /* 0x800000eeeebf7211 */ /* 0x040fe200078e30ff */
[C---:B------:R-:W-:Y:S01]  /*7940*/  IMAD R214, R238.reuse, 0x58, RZ ;  /* 0x00000058eed67824 */ /* 0x040fe200078e02ff */
[-C--:B------:R-:W-:Y:S01]  /*7950*/  LEA.HI.X.SX32 R247, R73, R135.reuse, 0x1, P4 ;  /* 0x0000008749f77211 */ /* 0x080fe200020f0eff */
[C---:B------:R-:W-:Y:S01]  /*7960*/  IMAD R154, R238.reuse, 0x2d, RZ ;  /* 0x0000002dee9a7824 */ /* 0x040fe200078e02ff */
[----:B------:R-:W-:Y:S01]  /*7970*/  LEA.HI.X.SX32 R245, R145, R135, 0x1, P6 ;  /* 0x0000008791f57211 */ /* 0x000fe200030f0eff */
[----:B------:R-:W-:Y:S01]  /*7980*/  IMAD R172, R238, 0x5a, RZ ;  /* 0x0000005aeeac7824 */ /* 0x000fe200078e02ff */
[-C--:B------:R-:W-:Y:S01]  /*7990*/  IADD3 R236, P5, PT, R236, R134.reuse, RZ ;  /* 0x00000086ecec7210 */ /* 0x080fe20007fbe0ff */
[----:B------:R-:W-:Y:S01]  /*79a0*/  IMAD R170, R238, 0x5c, RZ ;  /* 0x0000005ceeaa7824 */ /* 0x000fe200078e02ff */
[----:B------:R-:W-:Y:S01]  /*79b0*/  IADD3 R240, P4, PT, R88, R134, RZ ;  /* 0x0000008658f07210 */ /* 0x000fe20007f9e0ff */
[----:B------:R-:W-:-:S02]  /*79c0*/  IMAD R155, R238, 0x2f, RZ ;  /* 0x0000002fee9b7824 */ /* 0x000fc400078e02ff */
[C---:B------:R-:W-:Y:S02]  /*79d0*/  IMAD R168, R238.reuse, 0x5e, RZ ;  /* 0x0000005eeea87824 */ /* 0x040fe400078e02ff */
[C---:B------:R-:W-:Y:S02]  /*79e0*/  IMAD R166, R238.reuse, 0x60, RZ ;  /* 0x00000060eea67824 */ /* 0x040fe400078e02ff */
[C---:B------:R-:W-:Y:S02]  /*79f0*/  IMAD R156, R238.reuse, 0x31, RZ ;  /* 0x00000031ee9c7824 */ /* 0x040fe400078e02ff */
[C---:B------:R-:W-:Y:S02]  /*7a00*/  IMAD R164, R238.reuse, 0x62, RZ ;  /* 0x00000062eea47824 */ /* 0x040fe400078e02ff */
[C---:B------:R-:W-:Y:S02]  /*7a10*/  IMAD R162, R238.reuse, 0x64, RZ ;  /* 0x00000064eea27824 */ /* 0x040fe400078e02ff */
        /* <DEDUP_REMOVED lines=18> */
[C---:B------:R-:W-:Y:S01]  /*7b40*/  IMAD R190, R238.reuse, 0x7e, RZ ;  /* 0x0000007eeebe7824 */ /* 0x040fe200078e02ff */
[----:B------:R-:W-:-:S02]  /*7b50*/  LEA R238, P6, R238, R134, 0x6 ;  /* 0x00000086eeee7211 */ /* 0x000fc400078c30ff */
[-C--:B------:R-:W-:Y:S02]  /*7b60*/  LEA.HI.X.SX32 R237, R148, R135.reuse, 0x1, P5 ;  /* 0x0000008794ed7211 */ /* 0x080fe400028f0eff */
[-C--:B------:R-:W-:Y:S02]  /*7b70*/  LEA.HI.X.SX32 R241, R146, R135.reuse, 0x1, P4 ;  /* 0x0000008792f17211 */ /* 0x080fe400020f0eff */
[----:B------:R-:W-:Y:S02]  /*7b80*/  LEA.HI.X.SX32 R239, R147, R135, 0x1, P6 ;  /* 0x0000008793ef7211 */ /* 0x000fe400030f0eff */
[-C--:B------:R-:W-:Y:S02]  /*7b90*/  IADD3 R230, P5, PT, R230, R134.reuse, RZ ;  /* 0x00000086e6e67210 */ /* 0x080fe40007fbe0ff */
[-C--:B------:R-:W-:Y:S02]  /*7ba0*/  IADD3 R234, P4, PT, R234, R134.reuse, RZ ;  /* 0x00000086eaea7210 */ /* 0x080fe40007f9e0ff */
[----:B------:R-:W-:-:S02]  /*7bb0*/  IADD3 R232, P6, PT, R232, R134, RZ ;  /* 0x00000086e8e87210 */ /* 0x000fc40007fde0ff */
        /* <DEDUP_REMOVED lines=16> */
[----:B------:R-:W-:Y:S02]  /*7cc0*/  PRMT R116, RZ, 0x7610, R116 ;  /* 0x00007610ff747816 */ /* 0x000fe40000000074 */
[----:B------:R-:W-:-:S02]  /*7cd0*/  IADD3 R216, P4, PT, R216, R134, RZ ;  /* 0x00000086d8d87210 */ /* 0x000fc40007f9e0ff */
[-C--:B------:R-:W-:Y:S02]  /*7ce0*/  IADD3 R214, P6, PT, R214, R134.reuse, RZ ;  /* 0x00000086d6d67210 */ /* 0x080fe40007fde0ff */
[-C--:B------:R-:W-:Y:S01]  /*7cf0*/  LEA.HI.X.SX32 R173, R154, R135.reuse, 0x1, P5 ;  /* 0x000000879aad7211 */ /* 0x080fe200028f0eff */
[----:B------:R4:W5:Y:S01]  /*7d00*/  @P2 LDG.E.U16 R116, desc[UR28][R66.64] ;  /* 0x0000001c42742981 */ /* 0x000962000c1e1500 */
[-C--:B------:R-:W-:Y:S02]  /*7d10*/  LEA.HI.X.SX32 R217, R153, R135.reuse, 0x1, P4 ;  /* 0x0000008799d97211 */ /* 0x080fe400020f0eff */
[----:B------:R-:W-:Y:S02]  /*7d20*/  LEA.HI.X.SX32 R215, R80, R135, 0x1, P6 ;  /* 0x0000008750d77211 */ /* 0x000fe400030f0eff */
[-C--:B------:R-:W-:Y:S02]  /*7d30*/  IADD3 R166, P5, PT, R166, R134.reuse, RZ ;  /* 0x00000086a6a67210 */ /* 0x080fe40007fbe0ff */
[----:B------:R-:W-:-:S02]  /*7d40*/  IADD3 R170, P4, PT, R170, R134, RZ ;  /* 0x00000086aaaa7210 */ /* 0x000fc40007f9e0ff */
[-C--:B------:R-:W-:Y:S02]  /*7d50*/  IADD3 R168, P6, PT, R168, R134.reuse, RZ ;  /* 0x00000086a8a87210 */ /* 0x080fe40007fde0ff */
[-C--:B------:R-:W-:Y:S02]  /*7d60*/  LEA.HI.X.SX32 R167, R177, R135.reuse, 0x1, P5 ;  /* 0x00000087b1a77211 */ /* 0x080fe400028f0eff */
[-C--:B------:R-:W-:Y:S02]  /*7d70*/  LEA.HI.X.SX32 R171, R81, R135.reuse, 0x1, P4 ;  /* 0x0000008751ab7211 */ /* 0x080fe400020f0eff */
[----:B------:R-:W-:Y:S02]  /*7d80*/  LEA.HI.X.SX32 R169, R155, R135, 0x1, P6 ;  /* 0x000000879ba97211 */ /* 0x000fe400030f0eff */
[-C--:B------:R-:W-:Y:S02]  /*7d90*/  IADD3 R164, P4, PT, R164, R134.reuse, RZ ;  /* 0x00000086a4a47210 */ /* 0x080fe40007f9e0ff */
[----:B------:R-:W-:-:S02]  /*7da0*/  IADD3 R162, P6, PT, R162, R134, RZ ;  /* 0x00000086a2a27210 */ /* 0x000fc40007fde0ff */
[-C--:B------:R-:W-:Y:S02]  /*7db0*/  IADD3 R160, P5, PT, R160, R134.reuse, RZ ;  /* 0x00000086a0a07210 */ /* 0x080fe40007fbe0ff */
[-C--:B------:R-:W-:Y:S02]  /*7dc0*/  LEA.HI.X.SX32 R165, R156, R135.reuse, 0x1, P4 ;  /* 0x000000879ca57211 */ /* 0x080fe400020f0eff */
[-C--:B------:R-:W-:Y:S02]  /*7dd0*/  LEA.HI.X.SX32 R163, R82, R135.reuse, 0x1, P6 ;  /* 0x0000008752a37211 */ /* 0x080fe400030f0eff */
[-C--:B------:R-:W-:Y:S02]  /*7de0*/  IADD3 R156, P6, PT, R157, R134.reuse, RZ ;  /* 0x000000869d9c7210 */ /* 0x080fe40007fde0ff */
[----:B------:R-:W-:Y:S02]  /*7df0*/  LEA.HI.X.SX32 R161, R161, R135, 0x1, P5 ;  /* 0x00000087a1a17211 */ /* 0x000fe400028f0eff */
[----:B------:R-:W-:-:S02]  /*7e00*/  IADD3 R158, P4, PT, R158, R134, RZ ;  /* 0x000000869e9e7210 */ /* 0x000fc40007f9e0ff */
[-C--:B------:R-:W-:Y:S02]  /*7e10*/  IADD3 R154, P5, PT, R159, R134.reuse, RZ ;  /* 0x000000869f9a7210 */ /* 0x080fe40007fbe0ff */
[-C--:B------:R-:W-:Y:S02]  /*7e20*/  LEA.HI.X.SX32 R157, R180, R135.reuse, 0x1, P6 ;  /* 0x00000087b49d7211 */ /* 0x080fe400030f0eff */
[-C--:B------:R-:W-:Y:S02]  /*7e30*/  IADD3 R150, P6, PT, R179, R134.reuse, RZ ;  /* 0x00000086b3967210 */ /* 0x080fe40007fde0ff */
[-C--:B------:R-:W-:Y:S02]  /*7e40*/  LEA.HI.X.SX32 R159, R83, R135.reuse, 0x1, P4 ;  /* 0x00000087539f7211 */ /* 0x080fe400020f0eff */
        /* <DEDUP_REMOVED lines=14> */
[----:B------:R-:W-:Y:S02]  /*7f30*/  IADD3 R136, P5, PT, R190, R134, RZ ;  /* 0x00000086be887210 */ /* 0x000fe40007fbe0ff */
[----:B------:R-:W-:Y:S02]  /*7f40*/  LEA.HI.X.SX32 R139, R88, R135, 0x1, P6 ;  /* 0x00000087588b7211 */ /* 0x000fe400030f0eff */
[----:B------:R-:W-:Y:S02]  /*7f50*/  PRMT R110, RZ, 0x7610, R110 ;  /* 0x00007610ff6e7816 */ /* 0x000fe4000000006e */
[----:B------:R-:W-:Y:S02]  /*7f60*/  PRMT R105, RZ, 0x7610, R105 ;  /* 0x00007610ff697816 */ /* 0x000fe40000000069 */
[----:B------:R-:W-:Y:S02]  /*7f70*/  PRMT R101, RZ, 0x7610, R101 ;  /* 0x00007610ff657816 */ /* 0x000fe40000000065 */
[----:B------:R-:W-:Y:S01]  /*7f80*/  PRMT R97, RZ, 0x7610, R97 ;  /* 0x00007610ff617816 */ /* 0x000fe20000000061 */
[----:B------:R0:W5:Y:S01]  /*7f90*/  @P2 LDG.E.U16 R110, desc[UR28][R238.64] ;  /* 0x0000001cee6e2981 */ /* 0x000162000c1e1500 */
[----:B------:R-:W-:-:S02]  /*7fa0*/  PRMT R109, RZ, 0x7610, R109 ;  /* 0x00007610ff6d7816 */ /* 0x000fc4000000006d */
[----:B------:R-:W-:Y:S01]  /*7fb0*/  PRMT R104, RZ, 0x7610, R104 ;  /* 0x00007610ff687816 */ /* 0x000fe20000000068 */
[----:B------:R0:W5:Y:S01]  /*7fc0*/  @P2 LDG.E.U16 R105, desc[UR28][R222.64] ;  /* 0x0000001cde692981 */ /* 0x000162000c1e1500 */
[----:B------:R-:W-:Y:S02]  /*7fd0*/  PRMT R100, RZ, 0x7610, R100 ;  /* 0x00007610ff647816 */ /* 0x000fe40000000064 */
[----:B------:R-:W-:Y:S01]  /*7fe0*/  PRMT R96, RZ, 0x7610, R96 ;  /* 0x00007610ff607816 */ /* 0x000fe20000000060 */
[----:B------:R0:W5:Y:S01]  /*7ff0*/  @P2 LDG.E.U16 R101, desc[UR28][R166.64] ;  /* 0x0000001ca6652981 */ /* 0x000162000c1e1500 */
[----:B------:R-:W-:Y:S02]  /*8000*/  PRMT R113, RZ, 0x7610, R113 ;  /* 0x00007610ff717816 */ /* 0x000fe40000000071 */
[----:B------:R-:W-:Y:S01]  /*8010*/  PRMT R108, RZ, 0x7610, R108 ;  /* 0x00007610ff6c7816 */ /* 0x000fe2000000006c */
[----:B------:R0:W5:Y:S01]  /*8020*/  @P2 LDG.E.U16 R97, desc[UR28][R150.64] ;  /* 0x0000001c96612981 */ /* 0x000162000c1e1500 */
[----:B------:R-:W-:-:S02]  /*8030*/  PRMT R103, RZ, 0x7610, R103 ;  /* 0x00007610ff677816 */ /* 0x000fc40000000067 */
[----:B------:R-:W-:Y:S01]  /*8040*/  PRMT R99, RZ, 0x7610, R99 ;  /* 0x00007610ff637816 */ /* 0x000fe20000000063 */
[----:B------:R0:W5:Y:S01]  /*8050*/  @P2 LDG.E.U16 R109, desc[UR28][R236.64] ;  /* 0x0000001cec6d2981 */ /* 0x000162000c1e1500 */
[----:B------:R-:W-:Y:S01]  /*8060*/  PRMT R95, RZ, 0x7610, R95 ;  /* 0x00007610ff5f7816 */ /* 0x000fe2000000005f */
[--C-:B0-----:R-:W-:Y:S01]  /*8070*/  FFMA R130, R130, UR17, -R0.reuse ;  /* 0x0000001182827c23 */ /* 0x101fe20008000800 */
[--C-:B------:R-:W-:Y:S01]  /*8080*/  FFMA R131, R131, UR17, -R0.reuse ;  /* 0x0000001183837c23 */ /* 0x100fe20008000800 */
[--C-:B-1----:R-:W-:Y:S01]  /*8090*/  FFMA R128, R128, UR17, -R0.reuse ;  /* 0x0000001180807c23 */ /* 0x102fe20008000800 */
[--C-:B------:R-:W-:Y:S01]  /*80a0*/  FFMA R129, R129, UR17, -R0.reuse ;  /* 0x0000001181817c23 */ /* 0x100fe20008000800 */
[--C-:B--2---:R-:W-:Y:S01]  /*80b0*/  FFMA R124, R124, UR17, -R0.reuse ;  /* 0x000000117c7c7c23 */ /* 0x104fe20008000800 */
[--C-:B------:R-:W-:Y:S01]  /*80c0*/  FFMA R125, R125, UR17, -R0.reuse ;  /* 0x000000117d7d7c23 */ /* 0x100fe20008000800 */
[--C-:B---3--:R-:W-:Y:S01]  /*80d0*/  FFMA R126, R126, UR17, -R0.reuse ;  /* 0x000000117e7e7c23 */ /* 0x108fe20008000800 */
[----:B------:R-:W-:Y:S01]  /*80e0*/  FFMA R127, R127, UR17, -R0 ;  /* 0x000000117f7f7c23 */ /* 0x000fe20008000800 */
[----:B------:R-:W-:Y:S01]  /*80f0*/  FMUL R124, R124, 1.4426950216293334961 ;  /* 0x3fb8aa3b7c7c7820 */ /* 0x000fe20000400000 */
[----:B----4-:R-:W-:Y:S01]  /*8100*/  FMUL R66, R125, 1.4426950216293334961 ;  /* 0x3fb8aa3b7d427820 */ /* 0x010fe20000400000 */
[----:B------:R-:W-:Y:S01]  /*8110*/  PRMT R112, RZ, 0x7610, R112 ;  /* 0x00007610ff707816 */ /* 0x000fe20000000070 */
[----:B------:R0:W5:Y:S01]  /*8120*/  @P2 LDG.E.U16 R104, desc[UR28][R220.64] ;  /* 0x0000001cdc682981 */ /* 0x000162000c1e1500 */
[----:B------:R1:W2:Y:S01]  /*8130*/  MUFU.EX2 R177, R124 ;  /* 0x0000007c00b17308 */ /* 0x0002a20000000800 */
[----:B------:R-:W-:Y:S01]  /*8140*/  FMUL R126, R126, 1.4426950216293334961 ;  /* 0x3fb8aa3b7e7e7820 */ /* 0x000fe20000400000 */
[----:B------:R-:W-:Y:S01]  /*8150*/  FMUL R127, R127, 1.4426950216293334961 ;  /* 0x3fb8aa3b7f7f7820 */ /* 0x000fe20000400000 */
[----:B------:R-:W-:Y:S01]  /*8160*/  FMUL R67, R128, 1.4426950216293334961 ;  /* 0x3fb8aa3b80437820 */ /* 0x000fe20000400000 */
[----:B------:R-:W-:Y:S01]  /*8170*/  FMUL R125, R129, 1.4426950216293334961 ;  /* 0x3fb8aa3b817d7820 */ /* 0x000fe20000400000 */
[----:B------:R-:W-:Y:S01]  /*8180*/  PRMT R107, RZ, 0x7610, R107 ;  /* 0x00007610ff6b7816 */ /* 0x000fe2000000006b */
[----:B------:R0:W5:Y:S02]  /*8190*/  @P2 LDG.E.U16 R100, desc[UR28][R164.64] ;  /* 0x0000001ca4642981 */ /* 0x000164000c1e1500 */
[----:B------:R-:W3:Y:S01]  /*81a0*/  MUFU.EX2 R66, R66 ;  /* 0x0000004200427308 */ /* 0x000ee20000000800 */
[----:B-1----:R-:W-:Y:S01]  /*81b0*/  FMUL R124, R130, 1.4426950216293334961 ;  /* 0x3fb8aa3b827c7820 */ /* 0x002fe20000400000 */
[----:B------:R-:W-:Y:S01]  /*81c0*/  PRMT R102, RZ, 0x7610, R102 ;  /* 0x00007610ff667816 */ /* 0x000fe20000000066 */
[----:B------:R0:W5:Y:S01]  /*81d0*/  @P2 LDG.E.U16 R96, desc[UR28][R148.64] ;  /* 0x0000001c94602981 */ /* 0x000162000c1e1500 */
[----:B------:R-:W-:-:S02]  /*81e0*/  PRMT R98, RZ, 0x7610, R98 ;  /* 0x00007610ff627816 */ /* 0x000fc40000000062 */
[----:B------:R-:W-:Y:S01]  /*81f0*/  PRMT R94, RZ, 0x7610, R94 ;  /* 0x00007610ff5e7816 */ /* 0x000fe2000000005e */
[----:B------:R0:W5:Y:S01]  /*8200*/  @P2 LDG.E.U16 R113, desc[UR28][R250.64] ;  /* 0x0000001cfa712981 */ /* 0x000162000c1e1500 */
[----:B------:R1:W4:Y:S01]  /*8210*/  MUFU.EX2 R176, R126 ;  /* 0x0000007e00b07308 */ /* 0x0003220000000800 */
[----:B--2---:R-:W-:Y:S01]  /*8220*/  FADD R64, R177, R64 ;  /* 0x00000040b1407221 */ /* 0x004fe20000000000 */
[----:B------:R-:W-:Y:S01]  /*8230*/  PRMT R115, RZ, 0x7610, R115 ;  /* 0x00007610ff737816 */ /* 0x000fe20000000073 */
[----:B------:R0:W5:Y:S01]  /*8240*/  @P2 LDG.E.U16 R108, desc[UR28][R234.64] ;  /* 0x0000001cea6c2981 */ /* 0x000162000c1e1500 */
[----:B------:R-:W-:Y:S02]  /*8250*/  PRMT R111, RZ, 0x7610, R111 ;  /* 0x00007610ff6f7816 */ /* 0x000fe4000000006f */
[----:B------:R-:W-:Y:S01]  /*8260*/  PRMT R106, RZ, 0x7610, R106 ;  /* 0x00007610ff6a7816 */ /* 0x000fe2000000006a */
[----:B------:R0:W5:Y:S01]  /*8270*/  @P2 LDG.E.U16 R103, desc[UR28][R218.64] ;  /* 0x0000001cda672981 */ /* 0x000162000c1e1500 */
[----:B------:R-:W2:Y:S01]  /*8280*/  MUFU.EX2 R127, R127 ;  /* 0x0000007f007f7308 */ /* 0x000ea20000000800 */
[----:B-1----:R-:W-:Y:S01]  /*8290*/  FMUL R126, R131, 1.4426950216293334961 ;  /* 0x3fb8aa3b837e7820 */ /* 0x002fe20000400000 */
[----:B---3--:R-:W-:Y:S01]  /*82a0*/  FADD R64, R66, R64 ;  /* 0x0000004042407221 */ /* 0x008fe20000000000 */
[----:B------:R-:W-:Y:S01]  /*82b0*/  PRMT R78, RZ, 0x7610, R78 ;  /* 0x00007610ff4e7816 */ /* 0x000fe2000000004e */
[----:B------:R0:W5:Y:S04]  /*82c0*/  @P2 LDG.E.U16 R99, desc[UR28][R162.64] ;  /* 0x0000001ca2632981 */ /* 0x000168000c1e1500 */
[----:B------:R-:W1:Y:S01]  /*82d0*/  MUFU.EX2 R67, R67 ;  /* 0x0000004300437308 */ /* 0x000e620000000800 */
[----:B------:R-:W-:Y:S01]  /*82e0*/  PRMT R74, RZ, 0x7610, R74 ;  /* 0x00007610ff4a7816 */ /* 0x000fe2000000004a */
[----:B------:R0:W5:Y:S01]  /*82f0*/  @P2 LDG.E.U16 R95, desc[UR28][R146.64] ;  /* 0x0000001c925f2981 */ /* 0x000162000c1e1500 */
[----:B------:R-:W-:-:S02]  /*8300*/  PRMT R70, RZ, 0x7610, R70 ;  /* 0x00007610ff467816 */ /* 0x000fc40000000046 */
[----:B------:R-:W-:Y:S01]  /*8310*/  PRMT R93, RZ, 0x7610, R93 ;  /* 0x00007610ff5d7816 */ /* 0x000fe2000000005d */
[----:B------:R0:W5:Y:S02]  /*8320*/  @P2 LDG.E.U16 R112, desc[UR28][R248.64] ;  /* 0x0000001cf8702981 */ /* 0x000164000c1e1500 */
[----:B------:R-:W3:Y:S01]  /*8330*/  MUFU.EX2 R125, R125 ;  /* 0x0000007d007d7308 */ /* 0x000ee20000000800 */
[----:B----4-:R-:W-:Y:S01]  /*8340*/  FADD R65, R176, R64 ;  /* 0x00000040b0417221 */ /* 0x010fe20000000000 */
[----:B------:R-:W-:Y:S01]  /*8350*/  PRMT R90, RZ, 0x7610, R90 ;  /* 0x00007610ff5a7816 */ /* 0x000fe2000000005a */
[----:B------:R0:W5:Y:S01]  /*8360*/  @P2 LDG.E.U16 R107, desc[UR28][R232.64] ;  /* 0x0000001ce86b2981 */ /* 0x000162000c1e1500 */
[----:B------:R-:W-:Y:S02]  /*8370*/  PRMT R87, RZ, 0x7610, R87 ;  /* 0x00007610ff577816 */ /* 0x000fe40000000057 */
[----:B------:R-:W-:Y:S01]  /*8380*/  PRMT R84, RZ, 0x7610, R84 ;  /* 0x00007610ff547816 */ /* 0x000fe20000000054 */
[----:B------:R0:W5:Y:S01]  /*8390*/  @P2 LDG.E.U16 R102, desc[UR28][R216.64] ;  /* 0x0000001cd8662981 */ /* 0x000162000c1e1500 */
[----:B------:R-:W-:Y:S01]  /*83a0*/  MUFU.EX2 R124, R124 ;  /* 0x0000007c007c7308 */ /* 0x000fe20000000800 */
[----:B------:R-:W-:-:S02]  /*83b0*/  PRMT R81, RZ, 0x7610, R81 ;  /* 0x00007610ff517816 */ /* 0x000fc40000000051 */
[----:B------:R-:W-:Y:S01]  /*83c0*/  PRMT R77, RZ, 0x7610, R77 ;  /* 0x00007610ff4d7816 */ /* 0x000fe2000000004d */
[----:B------:R0:W5:Y:S04]  /*83d0*/  @P2 LDG.E.U16 R98, desc[UR28][R160.64] ;  /* 0x0000001ca0622981 */ /* 0x000168000c1e1500 */
[----:B------:R-:W4:Y:S01]  /*83e0*/  MUFU.EX2 R126, R126 ;  /* 0x0000007e007e7308 */ /* 0x000f220000000800 */
        /* <DEDUP_REMOVED lines=27> */
[-C--:B------:R-:W-:Y:S01]  /*85a0*/  LEA.HI.X.SX32 R141, R193, R135.reuse, 0x1, P4 ;  /* 0x00000087c18d7211 */ /* 0x080fe200020f0eff */
[----:B------:R0:W5:Y:S01]  /*85b0*/  @P2 LDG.E.U16 R87, desc[UR28][R206.64] ;  /* 0x0000001cce572981 */ /* 0x000162000c1e1500 */
[----:B------:R-:W-:Y:S02]  /*85c0*/  LEA.HI.X.SX32 R137, R191, R135, 0x1, P5 ;  /* 0x00000087bf897211 */ /* 0x000fe400028f0eff */
[----:B------:R-:W-:Y:S01]  /*85d0*/  F2FP.F16.F32.PACK_AB R64, R66, R177 ;  /* 0x000000b14240723e */ /* 0x000fe200000000ff */
[C---:B--2---:R-:W-:Y:S01]  /*85e0*/  FADD R66, R127.reuse, R65 ;  /* 0x000000417f427221 */ /* 0x044fe20000000000 */
[----:B------:R0:W5:Y:S01]  /*85f0*/  @P2 LDG.E.U16 R84, desc[UR28][R244.64] ;  /* 0x0000001cf4542981 */ /* 0x000162000c1e1500 */
[----:B------:R-:W-:-:S02]  /*8600*/  F2FP.F16.F32.PACK_AB R65, R127, R176 ;  /* 0x000000b07f41723e */ /* 0x000fc400000000ff */
[----:B-1----:R-:W-:Y:S01]  /*8610*/  FADD R127, R67, R66 ;  /* 0x00000042437f7221 */ /* 0x002fe20000000000 */
[----:B------:R0:W5:Y:S01]  /*8620*/  @P2 LDG.E.U16 R81, desc[UR28][R228.64] ;  /* 0x0000001ce4512981 */ /* 0x000162000c1e1500 */
[----:B---3--:R-:W-:-:S03]  /*8630*/  F2FP.F16.F32.PACK_AB R66, R125, R67 ;  /* 0x000000437d42723e */ /* 0x008fc600000000ff */
[----:B------:R0:W5:Y:S01]  /*8640*/  @P2 LDG.E.U16 R77, desc[UR28][R172.64] ;  /* 0x0000001cac4d2981 */ /* 0x000162000c1e1500 */
[----:B----4-:R-:W-:-:S03]  /*8650*/  F2FP.F16.F32.PACK_AB R67, R126, R124 ;  /* 0x0000007c7e43723e */ /* 0x010fc600000000ff */
[----:B------:R0:W5:Y:S04]  /*8660*/  @P2 LDG.E.U16 R73, desc[UR28][R156.64] ;  /* 0x0000001c9c492981 */ /* 0x000168000c1e1500 */
        /* <DEDUP_REMOVED lines=16> */
[----:B------:R0:W5:Y:S01]  /*8770*/  @P2 LDG.E.U16 R2, desc[UR28][R136.64] ;  /* 0x0000001c88022981 */ /* 0x000162000c1e1500 */
[----:B------:R-:W-:Y:S05]  /*8780*/  @!P2 BRA `(.L_x_9) ;  /* 0x000000000004a947 */ /* 0x000fea0003800000 */
[----:B-----5:R1:W-:Y:S02]  /*8790*/  STTM.x64 tmem[UR12+0xc0], R4 ;  /* 0x0000c004000079ed */ /* 0x0203e4000834000c */
.L_x_9:
[C---:B-1---5:R-:W-:Y:S01]  /*87a0*/  LOP3.LUT R5, R132.reuse, 0x10, RZ, 0x3c, !PT ;  /* 0x0000001084057812 */ /* 0x062fe200078e3cff */
[----:B------:R-:W-:Y:S01]  /*87b0*/  STS.U16 [R132+UR14+0x5000], R110 ;  /* 0x0050006e84007988 */ /* 0x000fe2000800040e */
[C---:B------:R-:W-:Y:S01]  /*87c0*/  LOP3.LUT R4, R132.reuse, 0x20, RZ, 0x3c, !PT ;  /* 0x0000002084047812 */ /* 0x040fe200078e3cff */
[----:B------:R-:W-:Y:S02]  /*87d0*/  UIADD3 UR4, UPT, UPT, UR7, -0x80, URZ ;  /* 0xffffff8007047890 */ /* 0x000fe4000fffe0ff */
        /* <DEDUP_REMOVED lines=57> */
[----:B-1----:R-:W-:-:S03]  /*8b70*/  FADD R4, -R0, -INF ;  /* 0xff80000000047421 */ /* 0x002fc60000000100 */
[----:B------:R-:W-:Y:S01]  /*8b80*/  STS.U16 [R252+UR14+0x4b80], R85 ;  /* 0x004b8055fc007988 */ /* 0x000fe2000800040e */
[----:B------:R-:W-:-:S03]  /*8b90*/  FMUL R4, R4, 1.4426950216293334961 ;  /* 0x3fb8aa3b04047820 */ /* 0x000fc60000400000 */
[----:B------:R-:W-:Y:S04]  /*8ba0*/  STS.U16 [R252+UR14+0x4f80], R82 ;  /* 0x004f8052fc007988 */ /* 0x000fe8000800040e */
[----:B------:R-:W-:Y:S04]  /*8bb0*/  STS.U16 [R252+UR14+0x5380], R79 ;  /* 0x0053804ffc007988 */ /* 0x000fe8000800040e */
[----:B------:R-:W-:Y:S04]  /*8bc0*/  STS.U16 [R252+UR14+0x5780], R75 ;  /* 0x0057804bfc007988 */ /* 0x000fe8000800040e */
[----:B------:R-:W-:Y:S04]  /*8bd0*/  STS.U16 [R252+UR14+0x5b80], R71 ;  /* 0x005b8047fc007988 */ /* 0x000fe8000800040e */
[----:B------:R1:W-:Y:S01]  /*8be0*/  STS.U16 [R252+UR14+0x5f80], R2 ;  /* 0x005f8002fc007988 */ /* 0x0003e2000800040e */
[----:B------:R-:W2:Y:S01]  /*8bf0*/  FENCE.VIEW.ASYNC.T ;  /* 0x00000000000073c6 */ /* 0x000ea20000000200 */
[----:B-1----:R1:W3:Y:S01]  /*8c00*/  MUFU.EX2 R2, R4 ;  /* 0x0000000400027308 */ /* 0x0022e20000000800 */
[----:B--2---:R-:W-:Y:S06]  /*8c10*/  BAR.SYNC.DEFER_BLOCKING 0x0 ;  /* 0x0000000000007b1d */ /* 0x004fec0000010000 */
[----:B-1----:R-:W1:Y:S01]  /*8c20*/  LDTM.x64 R4, tmem[UR12] ;  /* 0x0000000c000479ee */ /* 0x002e620008340000 */
[----:B------:R-:W-:Y:S01]  /*8c30*/  NOP ;  /* 0x0000000000007918 */ /* 0x000fe20000000000 */
[----:B------:R-:W-:Y:S05]  /*8c40*/  @!P2 BRA `(.L_x_10) ;  /* 0x000000040004a947 */ /* 0x000fea0003800000 */
[C---:B-1-3--:R-:W-:Y:S01]  /*8c50*/  FMUL R4, R2.reuse, R4 ;  /* 0x0000000402047220 */ /* 0x04afe20000400000 */
[C---:B------:R-:W-:Y:S01]  /*8c60*/  FMUL R5, R2.reuse, R5 ;  /* 0x0000000502057220 */ /* 0x040fe20000400000 */
        /* <DEDUP_REMOVED lines=61> */
[----:B------:R-:W-:-:S04]  /*9040*/  FMUL R67, R2, R67 ;  /* 0x0000004302437220 */ /* 0x000fc80000400000 */
[----:B------:R2:W-:Y:S03]  /*9050*/  STTM.x64 tmem[UR12], R4 ;  /* 0x00000004000079ed */ /* 0x0005e6000834000c */
.L_x_10:
[----:B-1----:R-:W1:Y:S02]  /*9060*/  FENCE.VIEW.ASYNC.T ;  /* 0x00000000000073c6 */ /* 0x002e640000000200 */
[----:B-1----:R-:W-:Y:S01]  /*9070*/  BAR.SYNC.DEFER_BLOCKING 0x0 ;  /* 0x0000000000007b1d */ /* 0x002fe20000010000 */
[----:B--2---:R-:W-:Y:S01]  /*9080*/  FADD R4, R125, R127 ;  /* 0x0000007f7d047221 */ /* 0x004fe20000000000 */
[----:B------:R-:W-:Y:S02]  /*9090*/  UISETP.GE.AND UP1, UPT, UR4, 0x1, UPT ;  /* 0x000000010400788c */ /* 0x000fe4000bf26270 */
[----:B------:R-:W-:Y:S01]  /*90a0*/  UIADD3 UR20, UPT, UPT, UR13, 0xc0, URZ ;  /* 0x000000c00d147890 */ /* 0x000fe2000fffe0ff */
[----:B------:R-:W-:-:S04]  /*90b0*/  FADD R4, R124, R4 ;  /* 0x000000047c047221 */ /* 0x000fc80000000000 */
[----:B------:R-:W-:-:S04]  /*90c0*/  FADD R4, R126, R4 ;  /* 0x000000047e047221 */ /* 0x000fc80000000000 */
[----:B---3--:R-:W-:Y:S01]  /*90d0*/  FADD R2, R2, R4 ;  /* 0x0000000402027221 */ /* 0x008fe20000000000 */
[----:B------:R1:W-:Y:S06]  /*90e0*/  MEMBAR.ALL.CTA ;  /* 0x0000000000007992 */ /* 0x0003ec0000008000 */
[----:B-1----:R-:W1:Y:S02]  /*90f0*/  FENCE.VIEW.ASYNC.S ;  /* 0x00000000000073c6 */ /* 0x002e640000000000 */
[----:B-1----:R-:W-:Y:S06]  /*9100*/  BAR.SYNC.DEFER_BLOCKING 0x0 ;  /* 0x0000000000007b1d */ /* 0x002fec0000010000 */
[----:B------:R-:W-:Y:S05]  /*9110*/  @!P3 BRA `(.L_x_11) ;  /* 0x0000000000ccb947 */ /* 0x000fea0003800000 */
[----:B------:R-:W-:Y:S01]  /*9120*/  UIADD3 UR5, UPT, UPT, UR14, 0x4000, URZ ;  /* 0x000040000e057890 */ /* 0x000fe2000fffe0ff */
[----:B------:R-:W-:Y:S01]  /*9130*/  UMOV UR4, URZ ;  /* 0x000000ff00047c82 */ /* 0x000fe20008000000 */
[----:B------:R-:W-:Y:S02]  /*9140*/  UIADD3 UR7, UPT, UPT, UR13, 0xc8, URZ ;  /* 0x000000c80d077890 */ /* 0x000fe4000fffe0ff */
[----:B------:R-:W-:Y:S02]  /*9150*/  USHF.R.U32.HI UR5, URZ, 0x4, UR5 ;  /* 0x00000004ff057899 */ /* 0x000fe40008011605 */
[----:B------:R-:W-:Y:S02]  /*9160*/  UIADD3 UR8, UPT, UPT, UR13, 0xd0, URZ ;  /* 0x000000d00d087890 */ /* 0x000fe4000fffe0ff */
[----:B------:R-:W-:Y:S02]  /*9170*/  USGXT.U32 UR18, UR5, 0xe ;  /* 0x0000000e0512789a */ /* 0x000fe40008000000 */
[----:B------:R-:W-:-:S02]  /*9180*/  UIADD3 UR40, UPT, UPT, UR13, 0xd8, URZ ;  /* 0x000000d80d287890 */ /* 0x000fc4000fffe0ff */
[----:B------:R-:W-:Y:S02]  /*9190*/  UIADD3 UR38, UP2, UPT, UR18, 0x2, URZ ;  /* 0x0000000212267890 */ /* 0x000fe4000ff5e0ff */
[----:B------:R-:W-:Y:S02]  /*91a0*/  UIADD3 UR41, UPT, UPT, UR13, 0xe0, URZ ;  /* 0x000000e00d297890 */ /* 0x000fe4000fffe0ff */
[----:B------:R-:W-:Y:S02]  /*91b0*/  UIADD3.X UR39, UPT, UPT, UR4, 0x40004040, URZ, UP2, !UPT ;  /* 0x4000404004277890 */ /* 0x000fe400097fe4ff */
[----:B------:R-:W-:Y:S02]  /*91c0*/  UIADD3 UR52, UP2, UPT, UR38, 0x2, URZ ;  /* 0x0000000226347890 */ /* 0x000fe4000ff5e0ff */
[----:B------:R-:W-:Y:S02]  /*91d0*/  UIADD3 UR54, UP3, UPT, UR38, 0x4, URZ ;  /* 0x0000000426367890 */ /* 0x000fe4000ff7e0ff */
[----:B------:R-:W-:-:S02]  /*91e0*/  UIADD3.X UR53, UPT, UPT, UR39, URZ, URZ, UP2, !UPT ;  /* 0x000000ff27357290 */ /* 0x000fc400097fe4ff */
[----:B------:R-:W-:Y:S01]  /*91f0*/  UIADD3.X UR55, UPT, UPT, UR39, URZ, URZ, UP3, !UPT ;  /* 0x000000ff27377290 */ /* 0x000fe20009ffe4ff */
[----:B------:R-:W-:Y:S01]  /*9200*/  UMOV UR4, UR11 ;  /* 0x0000000b00047c82 */ /* 0x000fe20008000000 */
[----:B------:R-:W-:Y:S01]  /*9210*/  UMOV UR5, URZ ;  /* 0x000000ff00057c82 */ /* 0x000fe20008000000 */
[----:B------:R-:W-:Y:S02]  /*9220*/  UIADD3.64 UR42, UPT, UPT, UR38, 0x1fe, URZ ;  /* 0x000001fe262a7897 */ /* 0x000fe4000fffe0ff */
[----:B------:R-:W-:Y:S02]  /*9230*/  UIADD3 UR46, UPT, UPT, UR13, 0xe8, URZ ;  /* 0x000000e80d2e7890 */ /* 0x000fe4000fffe0ff */
[----:B------:R-:W-:Y:S02]  /*9240*/  UIADD3.64 UR44, UPT, UPT, UR38, 0x200, URZ ;  /* 0x00000200262c7897 */ /* 0x000fe4000fffe0ff */
[----:B------:R-:W-:Y:S01]  /*9250*/  UIADD3 UR47, UPT, UPT, UR13, 0xf0, URZ ;  /* 0x000000f00d2f7890 */ /* 0x000fe2000fffe0ff */
[----:B------:R-:W-:Y:S01]  /*9260*/  UMOV UR51, UR4 ;  /* 0x0000000400337c82 */ /* 0x000fe20008000000 */
[----:B------:R-:W-:Y:S01]  /*9270*/  UIADD3.64 UR48, UPT, UPT, UR38, 0x202, URZ ;  /* 0x0000020226307897 */ /* 0x000fe2000fffe0ff */
[----:B------:R-:W-:Y:S01]  /*9280*/  UMOV UR16, 0x0 ;  /* 0x0000000000107882 */ /* 0x000fe20000000000 */
[----:B------:R-:W-:Y:S01]  /*9290*/  UMOV UR17, 0x8100010 ;  /* 0x0810001000117882 */ /* 0x000fe20000000000 */
[----:B------:R-:W-:Y:S01]  /*92a0*/  UIADD3 UR50, UPT, UPT, UR13, 0xf8, URZ ;  /* 0x000000f80d327890 */ /* 0x000fe2000fffe0ff */
[----:B------:R-:W-:Y:S01]  /*92b0*/  UMOV UR19, 0x40004040 ;  /* 0x4000404000137882 */ /* 0x000fe20000000000 */
[----:B------:R-:W-:Y:S01]  /*92c0*/  UIADD3.64 UR4, UPT, UPT, UR38, 0x204, URZ ;  /* 0x0000020426047897 */ /* 0x000fe2000fffe0ff */
[----:B------:R1:W-:Y:S01]  /*92d0*/  UTCHMMA tmem[UR20], gdesc[UR18], tmem[UR13], tmem[UR16], idesc[UR17], UPT ;  /* 0x00ff1012140079ea */ /* 0x0003e2000b80000d */
[----:B------:R-:W-:Y:S01]  /*92e0*/  UMOV UR22, 0x0 ;  /* 0x0000000000167882 */ /* 0x000fe20000000000 */
[----:B------:R-:W-:Y:S01]  /*92f0*/  UMOV UR23, 0x8100010 ;  /* 0x0810001000177882 */ /* 0x000fe20000000000 */
[----:B------:R-:W-:Y:S01]  /*9300*/  UMOV UR30, 0x0 ;  /* 0x00000000001e7882 */ /* 0x000fe20000000000 */
[----:B------:R-:W-:Y:S01]  /*9310*/  UMOV UR31, 0x8100010 ;  /* 0x08100010001f7882 */ /* 0x000fe20000000000 */
[----:B------:R-:W-:Y:S01]  /*9320*/  UMOV UR26, 0x0 ;  /* 0x00000000001a7882 */ /* 0x000fe20000000000 */
[----:B------:R-:W-:Y:S01]  /*9330*/  UMOV UR27, 0x8100010 ;  /* 0x08100010001b7882 */ /* 0x000fe20000000000 */
[----:B------:R1:W-:Y:S01]  /*9340*/  UTCHMMA tmem[UR7], gdesc[UR38], tmem[UR13], tmem[UR22], idesc[UR23], UPT ;  /* 0x00ff1626070079ea */ /* 0x0003e2000b80000d */
        /* <DEDUP_REMOVED lines=12> */
[----:B------:R1:W-:Y:S01]  /*9410*/  UTCHMMA tmem[UR47], gdesc[UR48], tmem[UR13], tmem[UR36], idesc[UR37], UPT ;  /* 0x00ff24302f0079ea */ /* 0x0003e2000b80000d */
[----:B------:R1:W-:Y:S01]  /*9420*/  UTCHMMA tmem[UR50], gdesc[UR4], tmem[UR13], tmem[UR34], idesc[UR35], UPT ;  /* 0x00ff2204320079ea */ /* 0x0003e2000b80000d */
[----:B------:R1:W-:Y:S01]  /*9430*/  UTCBAR [UR51], URZ ;  /* 0x000000ff330073e9 */ /* 0x0003e200080000ff */
[----:B------:R-:W-:Y:S01]  /*9440*/  NOP ;  /* 0x0000000000007918 */ /* 0x000fe20000000000 */
.L_x_11:
[----:B------:R-:W-:Y:S01]  /*9450*/  FSEL R0, R0, -INF , P2 ;  /* 0xff80000000007808 */ /* 0x000fe20001000000 */
[----:B-1----:R-:W-:Y:S01]  /*9460*/  UMOV UR7, URZ ;  /* 0x000000ff00077c82 */ /* 0x002fe20008000000 */
[----:B------:R-:W-:Y:S01]  /*9470*/  FSEL R133, R2, 1, P2 ;  /* 0x3f80000002857808 */ /* 0x000fe20001000000 */
[----:B------:R-:W-:Y:S06]  /*9480*/  BRA.U !UP1, `(.L_x_12) ;  /* 0x0000005d09007547 */ /* 0x000fec000b800000 */
[----:B------:R-:W-:Y:S01]  /*9490*/  USHF.R.U32.HI UR24, URZ, 0x4, UR6 ;  /* 0x00000004ff187899 */ /* 0x000fe20008011606 */
[----:B0-----:R-:W-:Y:S01]  /*94a0*/  HFMA2 R196, -RZ, RZ, 0, 0 ;  /* 0x00000000ffc47431 */ /* 0x001fe200000001ff */
[----:B------:R-:W-:Y:S01]  /*94b0*/  UIADD3 UR7, UPT, UPT, UR14, 0xc000, URZ ;  /* 0x0000c0000e077890 */ /* 0x000fe2000fffe0ff */
[----:B------:R-:W-:Y:S01]  /*94c0*/  SHF.L.U32 R2, R3, 0x7, RZ ;  /* 0x0000000703027819 */ /* 0x000fe200000006ff */
[----:B------:R-:W-:Y:S01]  /*94d0*/  USHF.R.U32.HI UR16, URZ, 0x4, UR14 ;  /* 0x00000004ff107899 */ /* 0x000fe2000801160e */
[----:B------:R-:W-:Y:S01]  /*94e0*/  MOV R174, R0 ;  /* 0x0000000000ae7202 */ /* 0x000fe20000000f00 */
[----:B------:R-:W-:Y:S02]  /*94f0*/  USGXT.U32 UR24, UR24, 0xe ;  /* 0x0000000e1818789a */ /* 0x000fe40008000000 */
[----:B------:R-:W-:Y:S02]  /*9500*/  USHF.R.U32.HI UR7, URZ, 0x4, UR7 ;  /* 0x00000004ff077899 */ /* 0x000fe40008011607 */
[----:B------:R-:W-:-:S02]  /*9510*/  USGXT.U32 UR16, UR16, 0xe ;  /* 0x0000000e1010789a */ /* 0x000fc40008000000 */
[----:B------:R-:W-:Y:S02]  /*9520*/  UIADD3 UR18, UP2, UPT, UR24, 0x2, URZ ;  /* 0x0000000218127890 */ /* 0x000fe4000ff5e0ff */
[----:B------:R-:W-:Y:S01]  /*9530*/  USGXT.U32 UR22, UR7, 0xe ;  /* 0x0000000e0716789a */ /* 0x000fe20008000000 */
[----:B------:R-:W-:Y:S01]  /*9540*/  UMOV UR4, URZ ;  /* 0x000000ff00047c82 */ /* 0x000fe20008000000 */
[----:B------:R-:W-:Y:S02]  /*9550*/  ULOP3.LUT UR26, UR16, 0x2000000, URZ, 0xfc, !UPT ;  /* 0x02000000101a7892 */ /* 0x000fe4000f8efcff */
[----:B------:R-:W-:Y:S02]  /*9560*/  USHF.L.U32 UR9, UR9, 0x7, URZ ;  /* 0x0000000709097899 */ /* 0x000fe400080006ff */
[----:B------:R-:W-:Y:S02]  /*9570*/  UIADD3 UR16, UP3, UPT, UR16, 0x2000080, URZ ;  /* 0x0200008010107890 */ /* 0x000fe4000ff7e0ff */
[----:B------:R-:W-:-:S02]  /*9580*/  UIADD3.X UR19, UPT, UPT, UR4, 0x40004040, URZ, UP2, !UPT ;  /* 0x4000404004137890 */ /* 0x000fc400097fe4ff */
[----:B------:R-:W-:Y:S01]  /*9590*/  UIADD3 UR32, UP2, UPT, UR22, 0x2, URZ ;  /* 0x0000000216207890 */ /* 0x000fe2000ff5e0ff */
[----:B------:R-:W-:Y:S01]  /*95a0*/  MOV R3, UR9 ;  /* 0x0000000900037c02 */ /* 0x000fe20008000f00 */
[----:B------:R-:W-:Y:S01]  /*95b0*/  UMOV UR6, URZ ;  /* 0x000000ff00067c82 */ /* 0x000fe20008000000 */
[----:B------:R-:W-:Y:S01]  /*95c0*/  UMOV UR5, URZ ;  /* 0x000000ff00057c82 */ /* 0x000fe20008000000 */
[----:B------:R-:W-:Y:S02]  /*95d0*/  UIADD3.X UR17, UPT, UPT, UR6, 0x40004040, URZ, UP3, !UPT ;  /* 0x4000404006117890 */ /* 0x000fe40009ffe4ff */
[----:B------:R-:W-:Y:S02]  /*95e0*/  UIADD3 UR30, UP3, UPT, UR16, 0x80, URZ ;  /* 0x00000080101e7890 */ /* 0x000fe4000ff7e0ff */
[----:B------:R-:W-:Y:S02]  /*95f0*/  UIADD3 UR34, UP4, UPT, UR16, 0x100, URZ ;  /* 0x0000010010227890 */ /* 0x000fe4000ff9e0ff */
[----:B------:R-:W-:-:S02]  /*9600*/  UIADD3.X UR33, UPT, UPT, UR5, 0x40004040, URZ, UP2, !UPT ;  /* 0x4000404005217890 */ /* 0x000fc400097fe4ff */
[----:B------:R-:W-:Y:S01]  /*9610*/  UISETP.NE.U32.AND UP1, UPT, UR21, URZ, UPT ;  /* 0x000000ff1500728c */ /* 0x000fe2000bf25070 */
[----:B------:R-:W0:Y:S01]  /*9620*/  LDCU UR27, c[0x0][0x3f0] ;  /* 0x00007e00ff1b77ac */ /* 0x000e220008000800 */
[----:B------:R-:W1:Y:S01]  /*9630*/  LDCU UR66, c[0x0][0x3a8] ;  /* 0x00007500ff4277ac */ /* 0x000e620008000800 */
[----:B------:R-:W-:Y:S02]  /*9640*/  UIADD3.X UR31, UPT, UPT, UR17, URZ, URZ, UP3, !UPT ;  /* 0x000000ff111f7290 */ /* 0x000fe40009ffe4ff */
[----:B------:R-:W-:Y:S02]  /*9650*/  UIADD3.X UR35, UPT, UPT, UR17, URZ, URZ, UP4, !UPT ;  /* 0x000000ff11237290 */ /* 0x000fe4000a7fe4ff */
[----:B------:R-:W-:Y:S02]  /*9660*/  UIADD3.64 UR36, UPT, UPT, UR18, 0x2, URZ ;  /* 0x0000000212247897 */ /* 0x000fe4000fffe0ff */
[----:B------:R-:W-:Y:S02]  /*9670*/  UIADD3.64 UR38, UPT, UPT, UR18, 0x4, URZ ;  /* 0x0000000412267897 */ /* 0x000fe4000fffe0ff */
[----:B------:R-:W-:-:S02]  /*9680*/  UIADD3.64 UR40, UPT, UPT, UR32, 0x2, URZ ;  /* 0x0000000220287897 */ /* 0x000fc4000fffe0ff */
[----:B------:R-:W-:Y:S02]  /*9690*/  UIADD3.64 UR42, UPT, UPT, UR32, 0x4, URZ ;  /* 0x00000004202a7897 */ /* 0x000fe4000fffe0ff */
[----:B------:R-:W-:Y:S02]  /*96a0*/  UIADD3.64 UR44, UPT, UPT, UR32, 0x1fe, URZ ;  /* 0x000001fe202c7897 */ /* 0x000fe4000fffe0ff */
[----:B------:R-:W-:Y:S02]  /*96b0*/  UIADD3.64 UR46, UPT, UPT, UR32, 0x200, URZ ;  /* 0x00000200202e7897 */ /* 0x000fe4000fffe0ff */
[----:B------:R-:W-:Y:S02]  /*96c0*/  UIADD3.64 UR48, UPT, UPT, UR32, 0x202, URZ ;  /* 0x0000020220307897 */ /* 0x000fe4000fffe0ff */
[----:B------:R-:W-:Y:S01]  /*96d0*/  UIADD3.64 UR50, UPT, UPT, UR32, 0x204, URZ ;  /* 0x0000020420327897 */ /* 0x000fe2000fffe0ff */
[----:B01----:R-:W-:-:S11]  /*96e0*/  UMOV UR21, 0x1 ;  /* 0x0000000100157882 */ /* 0x003fd60000000000 */
.L_x_17:
[----:B------:R-:W2:Y:S04]  /*96f0*/  LDL.64 R10, [R1+0x2c0] ;  /* 0x0002c000010a7983 */ /* 0x000ea80000100a00 */
[----:B------:R-:W3:Y:S04]  /*9700*/  LDL.64 R6, [R1+0x260] ;  /* 0x0002600001067983 */ /* 0x000ee80000100a00 */
[----:B------:R-:W4:Y:S04]  /*9710*/  LDL.64 R26, [R1+0x240] ;  /* 0x00024000011a7983 */ /* 0x000f280000100a00 */
[----:B------:R-:W5:Y:S04]  /*9720*/  LDL.64 R4, [R1+0x2a0] ;  /* 0x0002a00001047983 */ /* 0x000f680000100a00 */
[----:B------:R-:W4:Y:S04]  /*9730*/  LDL.64 R8, [R1+0x280] ;  /* 0x0002800001087983 */ /* 0x000f280000100a00 */
        /* <DEDUP_REMOVED lines=36> */
[----:B------:R-:W4:Y:S01]  /*9980*/  LDL.64 R76, [R1+0x108] ;  /* 0x00010800014c7983 */ /* 0x000f220000100a00 */
[----:B--2---:R-:W-:-:S04]  /*9990*/  IMAD.WIDE R10, R2, 0x2, R10 ;  /* 0x00000002020a7825 */ /* 0x004fc800078e020a */
[C---:B---3--:R-:W-:Y:S01]  /*99a0*/  IMAD.WIDE R6, R2.reuse, 0x2, R6 ;  /* 0x0000000202067825 */ /* 0x048fe200078e0206 */
[----:B------:R4:W2:Y:S05]  /*99b0*/  LDG.E.U16 R0, desc[UR28][R10.64] ;  /* 0x0000001c0a007981 */ /* 0x0008aa000c1e1500 */
[----:B------:R-:W3:Y:S01]  /*99c0*/  LDG.E.U16 R6, desc[UR28][R6.64] ;  /* 0x0000001c06067981 */ /* 0x000ee2000c1e1500 */
[----:B-----5:R-:W-:-:S04]  /*99d0*/  IMAD.WIDE R4, R2, 0x2, R4 ;  /* 0x0000000202047825 */ /* 0x020fc800078e0204 */
[C---:B----4-:R-:W-:Y:S02]  /*99e0*/  IMAD.WIDE R10, R2.reuse, 0x2, R26 ;  /* 0x00000002020a7825 */ /* 0x050fe400078e021a */
[----:B------:R-:W4:Y:S02]  /*99f0*/  LDL.64 R26, [R1+0x2b8] ;  /* 0x0002b800011a7983 */ /* 0x000f240000100a00 */
[C---:B------:R-:W-:Y:S02]  /*9a00*/  IMAD.WIDE R8, R2.reuse, 0x2, R8 ;  /* 0x0000000202087825 */ /* 0x040fe400078e0208 */
[----:B------:R0:W5:Y:S04]  /*9a10*/  LDG.E.U16 R7, desc[UR28][R10.64] ;  /* 0x0000001c0a077981 */ /* 0x000168000c1e1500 */
[----:B------:R-:W2:Y:S01]  /*9a20*/  LDG.E.U16 R4, desc[UR28][R4.64] ;  /* 0x0000001c04047981 */ /* 0x000ea2000c1e1500 */
[----:B0-----:R-:W-:-:S03]  /*9a30*/  IMAD.WIDE R10, R2, 0x2, R22 ;  /* 0x00000002020a7825 */ /* 0x001fc600078e0216 */
[----:B------:R-:W2:Y:S04]  /*9a40*/  LDL.64 R22, [R1+0x258] ;  /* 0x0002580001167983 */ /* 0x000ea80000100a00 */
[----:B------:R0:W3:Y:S01]  /*9a50*/  LDG.E.U16 R5, desc[UR28][R8.64] ;  /* 0x0000001c08057981 */ /* 0x0000e2000c1e1500 */
[----:B------:R-:W-:-:S03]  /*9a60*/  IMAD.WIDE R14, R2, 0x2, R14 ;  /* 0x00000002020e7825 */ /* 0x000fc600078e020e */
[----:B------:R-:W3:Y:S01]  /*9a70*/  LDG.E.U16 R10, desc[UR28][R10.64] ;  /* 0x0000001c0a0a7981 */ /* 0x000ee2000c1e1500 */
[----:B0-----:R-:W-:-:S03]  /*9a80*/  IMAD.WIDE R8, R2, 0x2, R24 ;  /* 0x0000000202087825 */ /* 0x001fc600078e0218 */
[----:B------:R-:W3:Y:S04]  /*9a90*/  LDL.64 R24, [R1+0x278] ;  /* 0x0002780001187983 */ /* 0x000ee80000100a00 */
[----:B------:R0:W5:Y:S01]  /*9aa0*/  LDG.E.U16 R11, desc[UR28][R14.64] ;  /* 0x0000001c0e0b7981 */ /* 0x000162000c1e1500 */
[----:B------:R-:W-:-:S03]  /*9ab0*/  IMAD.WIDE R12, R2, 0x2, R12 ;  /* 0x00000002020c7825 */ /* 0x000fc600078e020c */
[----:B------:R-:W5:Y:S01]  /*9ac0*/  LDG.E.U16 R8, desc[UR28][R8.64] ;  /* 0x0000001c08087981 */ /* 0x000f62000c1e1500 */
[----:B------:R-:W-:-:S03]  /*9ad0*/  IMAD.WIDE R20, R2, 0x2, R20 ;  /* 0x0000000202147825 */ /* 0x000fc600078e0214 */
[----:B------:R-:W5:Y:S01]  /*9ae0*/  LDG.E.U16 R12, desc[UR28][R12.64] ;  /* 0x0000001c0c0c7981 */ /* 0x000f62000c1e1500 */
[----:B0-----:R-:W-:-:S03]  /*9af0*/  IMAD.WIDE R14, R2, 0x2, R28 ;  /* 0x00000002020e7825 */ /* 0x001fc600078e021c */
[----:B------:R-:W5:Y:S01]  /*9b00*/  LDL.64 R28, [R1+0x1f8] ;  /* 0x0001f800011c7983 */ /* 0x000f620000100a00 */
[----:B------:R-:W-:-:S03]  /*9b10*/  IMAD.WIDE R16, R2, 0x2, R16 ;  /* 0x0000000202107825 */ /* 0x000fc600078e0210 */
[----:B------:R-:W5:Y:S04]  /*9b20*/  LDG.E.U16 R14, desc[UR28][R14.64] ;  /* 0x0000001c0e0e7981 */ /* 0x000f68000c1e1500 */
[----:B------:R0:W5:Y:S01]  /*9b30*/  LDG.E.U16 R13, desc[UR28][R20.64] ;  /* 0x0000001c140d7981 */ /* 0x000162000c1e1500 */
[----:B------:R-:W-:-:S03]  /*9b40*/  IMAD.WIDE R18, R2, 0x2, R18 ;  /* 0x0000000202127825 */ /* 0x000fc600078e0212 */
[----:B------:R1:W5:Y:S04]  /*9b50*/  LDG.E.U16 R9, desc[UR28][R16.64] ;  /* 0x0000001c10097981 */ /* 0x000368000c1e1500 */
[----:B------:R1:W5:Y:S01]  /*9b60*/  LDG.E.U16 R15, desc[UR28][R18.64] ;  /* 0x0000001c120f7981 */ /* 0x000362000c1e1500 */
[----:B0-----:R-:W-:-:S03]  /*9b70*/  IMAD.WIDE R20, R2, 0x2, R36 ;  /* 0x0000000202147825 */ /* 0x001fc600078e0224 */
[----:B------:R-:W5:Y:S01]  /*9b80*/  LDL.64 R36, [R1+0x178] ;  /* 0x0001780001247983 */ /* 0x000f620000100a00 */
[----:B-1----:R-:W-:-:S03]  /*9b90*/  IMAD.WIDE R16, R2, 0x2, R40 ;  /* 0x0000000202107825 */ /* 0x002fc600078e0228 */
[----:B------:R-:W5:Y:S01]  /*9ba0*/  LDL.64 R40, [R1+0xf8] ;  /* 0x0000f80001287983 */ /* 0x000f620000100a00 */
[----:B------:R-:W-:-:S03]  /*9bb0*/  IMAD.WIDE R18, R2, 0x2, R34 ;  /* 0x0000000202127825 */ /* 0x000fc600078e0222 */
[----:B------:R-:W5:Y:S01]  /*9bc0*/  LDG.E.U16 R16, desc[UR28][R16.64] ;  /* 0x0000001c10107981 */ /* 0x000f62000c1e1500 */
[----:B------:R-:W-:-:S03]  /*9bd0*/  IMAD.WIDE R30, R2, 0x2, R30 ;  /* 0x00000002021e7825 */ /* 0x000fc600078e021e */
[----:B------:R-:W5:Y:S04]  /*9be0*/  LDL.64 R34, [R1+0x138] ;  /* 0x0001380001227983 */ /* 0x000f680000100a00 */
[----:B------:R-:W5:Y:S04]  /*9bf0*/  LDG.E.U16 R18, desc[UR28][R18.64] ;  /* 0x0000001c12127981 */ /* 0x000f68000c1e1500 */
[----:B------:R0:W5:Y:S02]  /*9c00*/  LDG.E.U16 R17, desc[UR28][R20.64] ;  /* 0x0000001c14117981 */ /* 0x000164000c1e1500 */
[----:B0-----:R-:W-:-:S02]  /*9c10*/  IMAD.WIDE R20, R2, 0x2, R32 ;  /* 0x0000000202147825 */ /* 0x001fc400078e0220 */
[----:B------:R-:W5:Y:S04]  /*9c20*/  LDL.64 R32, [R1+0x118] ;  /* 0x0001180001207983 */ /* 0x000f680000100a00 */
[----:B------:R-:W5:Y:S01]  /*9c30*/  LDG.E.U16 R20, desc[UR28][R20.64] ;  /* 0x0000001c14147981 */ /* 0x000f62000c1e1500 */
[----:B----4-:R-:W-:-:S05]  /*9c40*/  IMAD.WIDE R26, R2, 0x2, R26 ;  /* 0x00000002021a7825 */ /* 0x010fca00078e021a */
[----:B------:R0:W4:Y:S01]  /*9c50*/  LDG.E.U16 R19, desc[UR28][R26.64] ;  /* 0x0000001c1a137981 */ /* 0x000122000c1e1500 */
[----:B--2---:R-:W-:-:S04]  /*9c60*/  IMAD.WIDE R22, R2, 0x2, R22 ;  /* 0x0000000202167825 */ /* 0x004fc800078e0216 */
[C---:B0-----:R-:W-:Y:S02]  /*9c70*/  IMAD.WIDE R26, R2.reuse, 0x2, R48 ;  /* 0x00000002021a7825 */ /* 0x041fe400078e0230 */
[----:B------:R-:W2:Y:S04]  /*9c80*/  LDG.E.U16 R22, desc[UR28][R22.64] ;  /* 0x0000001c16167981 */ /* 0x000ea8000c1e1500 */
[----:B------:R-:W2:Y:S04]  /*9c90*/  LDL.64 R48, [R1+0x210] ;  /* 0x0002100001307983 */ /* 0x000ea80000100a00 */
[----:B------:R-:W4:Y:S01]  /*9ca0*/  LDG.E.U16 R26, desc[UR28][R26.64] ;  /* 0x0000001c1a1a7981 */ /* 0x000f22000c1e1500 */
[----:B---3--:R-:W-:-:S03]  /*9cb0*/  IMAD.WIDE R24, R2, 0x2, R24 ;  /* 0x0000000202187825 */ /* 0x008fc600078e0218 */
[----:B------:R0:W3:Y:S04]  /*9cc0*/  LDG.E.U16 R23, desc[UR28][R30.64] ;  /* 0x0000001c1e177981 */ /* 0x0000e8000c1e1500 */
[----:B------:R1:W3:Y:S01]  /*9cd0*/  LDG.E.U16 R21, desc[UR28][R24.64] ;  /* 0x0000001c18157981 */ /* 0x0002e2000c1e1500 */
[----:B0-----:R-:W-:-:S03]  /*9ce0*/  IMAD.WIDE R30, R2, 0x2, R44 ;  /* 0x00000002021e7825 */ /* 0x001fc600078e022c */
[----:B------:R-:W3:Y:S01]  /*9cf0*/  LDL.64 R44, [R1+0x230] ;  /* 0x00023000012c7983 */ /* 0x000ee20000100a00 */
[----:B-1----:R-:W-:-:S03]  /*9d00*/  IMAD.WIDE R24, R2, 0x2, R38 ;  /* 0x0000000202187825 */ /* 0x002fc600078e0226 */
[----:B------:R-:W3:Y:S01]  /*9d10*/  LDL.64 R38, [R1+0x2b0] ;  /* 0x0002b00001267983 */ /* 0x000ee20000100a00 */
[----:B-----5:R-:W-:-:S03]  /*9d20*/  IMAD.WIDE R28, R2, 0x2, R28 ;  /* 0x00000002021c7825 */ /* 0x020fc600078e021c */
[----:B------:R0:W5:Y:S04]  /*9d30*/  LDG.E.U16 R27, desc[UR28][R30.64] ;  /* 0x0000001c1e1b7981 */ /* 0x000168000c1e1500 */
[----:B------:R-:W4:Y:S01]  /*9d40*/  LDG.E.U16 R24, desc[UR28][R24.64] ;  /* 0x0000001c18187981 */ /* 0x000f22000c1e1500 */
[----:B0-----:R-:W-:-:S03]  /*9d50*/  IMAD.WIDE R30, R2, 0x2, R42 ;  /* 0x00000002021e7825 */ /* 0x001fc600078e022a */
[----:B------:R-:W4:Y:S04]  /*9d60*/  LDL.64 R42, [R1+0x1d0] ;  /* 0x0001d000012a7983 */ /* 0x000f280000100a00 */
[----:B------:R0:W5:Y:S01]  /*9d70*/  LDG.E.U16 R25, desc[UR28][R28.64] ;  /* 0x0000001c1c197981 */ /* 0x000162000c1e1500 */
[----:B------:R-:W-:-:S03]  /*9d80*/  IMAD.WIDE R36, R2, 0x2, R36 ;  /* 0x0000000202247825 */ /* 0x000fc600078e0224 */
[----:B------:R-:W5:Y:S01]  /*9d90*/  LDG.E.U16 R30, desc[UR28][R30.64] ;  /* 0x0000001c1e1e7981 */ /* 0x000f62000c1e1500 */
[----:B0-----:R-:W-:-:S03]  /*9da0*/  IMAD.WIDE R28, R2, 0x2, R50 ;  /* 0x00000002021c7825 */ /* 0x001fc600078e0232 */
[----:B------:R-:W5:Y:S04]  /*9db0*/  LDL.64 R50, [R1+0x1b0] ;  /* 0x0001b00001327983 */ /* 0x000f680000100a00 */
[----:B------:R-:W5:Y:S04]  /*9dc0*/  LDG.E.U16 R28, desc[UR28][R28.64] ;  /* 0x0000001c1c1c7981 */ /* 0x000f68000c1e1500 */
[----:B------:R0:W5:Y:S02]  /*9dd0*/  LDG.E.U16 R29, desc[UR28][R36.64] ;  /* 0x0000001c241d7981 */ /* 0x000164000c1e1500 */
[----:B0-----:R-:W-:-:S02]  /*9de0*/  IMAD.WIDE R36, R2, 0x2, R52 ;  /* 0x0000000202247825 */ /* 0x001fc400078e0234 */
[----:B------:R-:W5:Y:S02]  /*9df0*/  LDL.64 R52, [R1+0x130] ;  /* 0x0001300001347983 */ /* 0x000f640000100a00 */
[C---:B------:R-:W-:Y:S02]  /*9e00*/  IMAD.WIDE R32, R2.reuse, 0x2, R32 ;  /* 0x0000000202207825 */ /* 0x040fe400078e0220 */
[----:B------:R-:W5:Y:S02]  /*9e10*/  LDG.E.U16 R36, desc[UR28][R36.64] ;  /* 0x0000001c24247981 */ /* 0x000f64000c1e1500 */
[C---:B------:R-:W-:Y:S02]  /*9e20*/  IMAD.WIDE R40, R2.reuse, 0x2, R40 ;  /* 0x0000000202287825 */ /* 0x040fe400078e0228 */
[----:B------:R-:W5:Y:S02]  /*9e30*/  LDG.E.U16 R32, desc[UR28][R32.64] ;  /* 0x0000001c20207981 */ /* 0x000f64000c1e1500 */
[----:B------:R-:W-:-:S05]  /*9e40*/  IMAD.WIDE R34, R2, 0x2, R34 ;  /* 0x0000000202227825 */ /* 0x000fca00078e0222 */
[----:B------:R0:W5:Y:S04]  /*9e50*/  LDG.E.U16 R31, desc[UR28][R34.64] ;  /* 0x0000001c221f7981 */ /* 0x000168000c1e1500 */
[----:B------:R1:W5:Y:S01]  /*9e60*/  LDG.E.U16 R33, desc[UR28][R40.64] ;  /* 0x0000001c28217981 */ /* 0x000362000c1e1500 */
[----:B0-----:R-:W-:-:S03]  /*9e70*/  IMAD.WIDE R34, R2, 0x2, R46 ;  /* 0x0000000202227825 */ /* 0x001fc600078e022e */
[----:B------:R-:W5:Y:S01]  /*9e80*/  LDL.64 R46, [R1+0x150] ;  /* 0x00015000012e7983 */ /* 0x000f620000100a00 */
[----:B-1----:R-:W-:-:S03]  /*9e90*/  IMAD.WIDE R40, R2, 0x2, R62 ;  /* 0x0000000202287825 */ /* 0x002fc600078e023e */
[----:B------:R-:W5:Y:S04]  /*9ea0*/  LDG.E.U16 R34, desc[UR28][R34.64] ;  /* 0x0000001c22227981 */ /* 0x000f68000c1e1500 */
[----:B------:R0:W5:Y:S04]  /*9eb0*/  LDG.E.U16 R37, desc[UR28][R40.64] ;  /* 0x0000001c28257981 */ /* 0x000168000c1e1500 */
[----:B------:R-:W5:Y:S01]  /*9ec0*/  LDL.64 R62, [R1+0x1e8] ;  /* 0x0001e800013e7983 */ /* 0x000f620000100a00 */
[----:B0-----:R-:W-:-:S03]  /*9ed0*/  IMAD.WIDE R40, R2, 0x2, R56 ;  /* 0x0000000202287825 */ /* 0x001fc600078e0238 */
[----:B------:R-:W5:Y:S01]  /*9ee0*/  LDL.64 R56, [R1+0x2a8] ;  /* 0x0002a80001387983 */ /* 0x000f620000100a00 */
[----:B--2---:R-:W-:-:S06]  /*9ef0*/  IMAD.WIDE R48, R2, 0x2, R48 ;  /* 0x0000000202307825 */ /* 0x004fcc00078e0230 */
[----:B------:R-:W2:Y:S04]  /*9f00*/  LDG.E.U16 R48, desc[UR28][R48.64] ;  /* 0x0000001c30307981 */ /* 0x000ea8000c1e1500 */
[----:B------:R-:W2:Y:S01]  /*9f10*/  LDG.E.U16 R49, desc[UR28][R40.64] ;  /* 0x0000001c28317981 */ /* 0x000ea2000c1e1500 */
[----:B---3--:R-:W-:-:S05]  /*9f20*/  IMAD.WIDE R38, R2, 0x2, R38 ;  /* 0x0000000202267825 */ /* 0x008fca00078e0226 */
[----:B------:R0:W3:Y:S01]  /*9f30*/  LDG.E.U16 R35, desc[UR28][R38.64] ;  /* 0x0000001c26237981 */ /* 0x0000e2000c1e1500 */
[----:B----4-:R-:W-:-:S04]  /*9f40*/  IMAD.WIDE R42, R2, 0x2, R42 ;  /* 0x00000002022a7825 */ /* 0x010fc800078e022a */
[C---:B0-----:R-:W-:Y:S02]  /*9f50*/  IMAD.WIDE R38, R2.reuse, 0x2, R58 ;  /* 0x0000000202267825 */ /* 0x041fe400078e023a */
[----:B------:R-:W4:Y:S02]  /*9f60*/  LDL.64 R58, [R1+0x288] ;  /* 0x00028800013a7983 */ /* 0x000f240000100a00 */
[C---:B------:R-:W-:Y:S02]  /*9f70*/  IMAD.WIDE R44, R2.reuse, 0x2, R44 ;  /* 0x00000002022c7825 */ /* 0x040fe400078e022c */
[----:B------:R-:W2:Y:S02]  /*9f80*/  LDG.E.U16 R38, desc[UR28][R38.64] ;  /* 0x0000001c26267981 */ /* 0x000ea4000c1e1500 */
[C---:B-----5:R-:W-:Y:S02]  /*9f90*/  IMAD.WIDE R40, R2.reuse, 0x2, R50 ;  /* 0x0000000202287825 */ /* 0x060fe400078e0232 */
[----:B------:R0:W5:Y:S04]  /*9fa0*/  LDG.E.U16 R50, desc[UR28][R42.64] ;  /* 0x0000001c2a327981 */ /* 0x000168000c1e1500 */
[----:B------:R-:W2:Y:S04]  /*9fb0*/  LDG.E.U16 R51, desc[UR28][R40.64] ;  /* 0x0000001c28337981 */ /* 0x000ea8000c1e1500 */
[----:B------:R1:W2:Y:S01]  /*9fc0*/  LDG.E.U16 R39, desc[UR28][R44.64] ;  /* 0x0000001c2c277981 */ /* 0x0002a2000c1e1500 */
[----:B0-----:R-:W-:-:S03]  /*9fd0*/  IMAD.WIDE R42, R2, 0x2, R60 ;  /* 0x00000002022a7825 */ /* 0x001fc600078e023c */
[----:B------:R-:W2:Y:S01]  /*9fe0*/  LDL.64 R60, [R1+0x268] ;  /* 0x00026800013c7983 */ /* 0x000ea20000100a00 */
[----:B-1----:R-:W-:-:S04]  /*9ff0*/  IMAD.WIDE R44, R2, 0x2, R54 ;  /* 0x00000002022c7825 */ /* 0x002fc800078e0236 */
[C---:B------:R-:W-:Y:S02]  /*a000*/  IMAD.WIDE R40, R2.reuse, 0x2, R52 ;  /* 0x0000000202287825 */ /* 0x040fe400078e0234 */
[----:B------:R0:W3:Y:S04]  /*a010*/  LDG.E.U16 R52, desc[UR28][R42.64] ;  /* 0x0000001c2a347981 */ /* 0x0000e8000c1e1500 */
[----:B------:R1:W3:Y:S04]  /*a020*/  LDG.E.U16 R55, desc[UR28][R40.64] ;  /* 0x0000001c28377981 */ /* 0x0002e8000c1e1500 */
[----:B------:R1:W3:Y:S01]  /*a030*/  LDG.E.U16 R53, desc[UR28][R44.64] ;  /* 0x0000001c2c357981 */ /* 0x0002e2000c1e1500 */
[----:B0-----:R-:W-:-:S03]  /*a040*/  IMAD.WIDE R42, R2, 0x2, R74 ;  /* 0x00000002022a7825 */ /* 0x001fc600078e024a */
[----:B------:R-:W3:Y:S01]  /*a050*/  LDL.64 R74, [R1+0xe8] ;  /* 0x0000e800014a7983 */ /* 0x000ee20000100a00 */
[----:B-1----:R-:W-:-:S03]  /*a060*/  IMAD.WIDE R40, R2, 0x2, R70 ;  /* 0x0000000202287825 */ /* 0x002fc600078e0246 */
[----:B------:R-:W3:Y:S01]  /*a070*/  LDL.64 R70, [R1+0x128] ;  /* 0x0001280001467983 */ /* 0x000ee20000100a00 */
[----:B------:R-:W-:-:S03]  /*a080*/  IMAD.WIDE R44, R2, 0x2, R72 ;  /* 0x00000002022c7825 */ /* 0x000fc600078e0248 */
[----:B------:R-:W3:Y:S01]  /*a090*/  LDL.64 R72, [R1+0xc8] ;  /* 0x0000c80001487983 */ /* 0x000ee20000100a00 */
[----:B------:R-:W-:-:S05]  /*a0a0*/  IMAD.WIDE R46, R2, 0x2, R46 ;  /* 0x00000002022e7825 */ /* 0x000fca00078e022e */
[----:B------:R0:W3:Y:S02]  /*a0b0*/  LDG.E.U16 R54, desc[UR28][R46.64] ;  /* 0x0000001c2e367981 */ /* 0x0000e4000c1e1500 */
[C---:B0-----:R-:W-:Y:S02]  /*a0c0*/  IMAD.WIDE R46, R2.reuse, 0x2, R56 ;  /* 0x00000002022e7825 */ /* 0x041fe400078e0238 */
[----:B------:R4:W5:Y:S04]  /*a0d0*/  LDG.E.U16 R56, desc[UR28][R42.64] ;  /* 0x0000001c2a387981 */ /* 0x000968000c1e1500 */
[----:B------:R-:W5:Y:S01]  /*a0e0*/  LDG.E.U16 R57, desc[UR28][R40.64] ;  /* 0x0000001c28397981 */ /* 0x000f62000c1e1500 */
[----:B----4-:R-:W-:-:S03]  /*a0f0*/  IMAD.WIDE R42, R2, 0x2, R58 ;  /* 0x00000002022a7825 */ /* 0x010fc600078e023a */
[----:B------:R0:W4:Y:S04]  /*a100*/  LDG.E.U16 R58, desc[UR28][R44.64] ;  /* 0x0000001c2c3a7981 */ /* 0x000128000c1e1500 */
[----:B------:R1:W4:Y:S01]  /*a110*/  LDG.E.U16 R59, desc[UR28][R46.64] ;  /* 0x0000001c2e3b7981 */ /* 0x000322000c1e1500 */
[----:B0-----:R-:W-:-:S04]  /*a120*/  IMAD.WIDE R44, R2, 0x2, R84 ;  /* 0x00000002022c7825 */ /* 0x001fc800078e0254 */
[----:B-1----:R-:W-:-:S04]  /*a130*/  IMAD.WIDE R46, R2, 0x2, R86 ;  /* 0x00000002022e7825 */ /* 0x002fc800078e0256 */
[C---:B--2---:R-:W-:Y:S02]  /*a140*/  IMAD.WIDE R40, R2.reuse, 0x2, R60 ;  /* 0x0000000202287825 */ /* 0x044fe400078e023c */
[----:B------:R0:W2:Y:S04]  /*a150*/  LDG.E.U16 R60, desc[UR28][R42.64] ;  /* 0x0000001c2a3c7981 */ /* 0x0000a8000c1e1500 */
[----:B------:R1:W2:Y:S01]  /*a160*/  LDG.E.U16 R61, desc[UR28][R40.64] ;  /* 0x0000001c283d7981 */ /* 0x0002a2000c1e1500 */
[----:B0-----:R-:W-:-:S04]  /*a170*/  IMAD.WIDE R42, R2, 0x2, R64 ;  /* 0x00000002022a7825 */ /* 0x001fc800078e0240 */
[C---:B-1----:R-:W-:Y:S01]  /*a180*/  IMAD.WIDE R40, R2.reuse, 0x2, R62 ;  /* 0x0000000202287825 */ /* 0x042fe200078e023e */
[----:B------:R0:W2:Y:S04]  /*a190*/  LDG.E.U16 R64, desc[UR28][R42.64] ;  /* 0x0000001c2a407981 */ /* 0x0000a8000c1e1500 */
[----:B------:R1:W2:Y:S04]  /*a1a0*/  LDG.E.U16 R65, desc[UR28][R40.64] ;  /* 0x0000001c28417981 */ /* 0x0002a8000c1e1500 */
[----:B------:R1:W2:Y:S01]  /*a1b0*/  LDG.E.U16 R62, desc[UR28][R46.64] ;  /* 0x0000001c2e3e7981 */ /* 0x0002a2000c1e1500 */
[----:B0-----:R-:W-:-:S03]  /*a1c0*/  IMAD.WIDE R42, R2, 0x2, R82 ;  /* 0x00000002022a7825 */ /* 0x001fc600078e0252 */
[----:B------:R0:W2:Y:S01]  /*a1d0*/  LDG.E.U16 R63, desc[UR28][R44.64] ;  /* 0x0000001c2c3f7981 */ /* 0x0000a2000c1e1500 */
[----:B-1----:R-:W-:-:S03]  /*a1e0*/  IMAD.WIDE R40, R2, 0x2, R66 ;  /* 0x0000000202287825 */ /* 0x002fc600078e0242 */
[----:B------:R1:W2:Y:S01]  /*a1f0*/  LDG.E.U16 R66, desc[UR28][R42.64] ;  /* 0x0000001c2a427981 */ /* 0x0002a2000c1e1500 */
[----:B------:R-:W-:-:S04]  /*a200*/  IMAD.WIDE R46, R2, 0x2, R80 ;  /* 0x00000002022e7825 */ /* 0x000fc800078e0250 */
[C---:B0-----:R-:W-:Y:S01]  /*a210*/  IMAD.WIDE R44, R2.reuse, 0x2, R78 ;  /* 0x00000002022c7825 */ /* 0x041fe200078e024e */
[----:B------:R3:W2:Y:S03]  /*a220*/  LDG.E.U16 R67, desc[UR28][R46.64] ;  /* 0x0000001c2e437981 */ /* 0x0006a6000c1e1500 */
[C---:B-1----:R-:W-:Y:S02]  /*a230*/  IMAD.WIDE R42, R2.reuse, 0x2, R68 ;  /* 0x00000002022a7825 */ /* 0x042fe400078e0244 */
[----:B------:R0:W2:Y:S04]  /*a240*/  LDG.E.U16 R69, desc[UR28][R40.64] ;  /* 0x0000001c28457981 */ /* 0x0000a8000c1e1500 */
[----:B------:R1:W2:Y:S01]  /*a250*/  LDG.E.U16 R68, desc[UR28][R44.64] ;  /* 0x0000001c2c447981 */ /* 0x0002a2000c1e1500 */
[----:B---3--:R-:W-:-:S04]  /*a260*/  IMAD.WIDE R46, R2, 0x2, R72 ;  /* 0x00000002022e7825 */ /* 0x008fc800078e0248 */
[C---:B0-----:R-:W-:Y:S02]  /*a270*/  IMAD.WIDE R40, R2.reuse, 0x2, R70 ;  /* 0x0000000202287825 */ /* 0x041fe400078e0246 */
[----:B------:R-:W3:Y:S02]  /*a280*/  LDG.E.U16 R46, desc[UR28][R46.64] ;  /* 0x0000001c2e2e7981 */ /* 0x000ee4000c1e1500 */
[C---:B-1----:R-:W-:Y:S02]  /*a290*/  IMAD.WIDE R44, R2.reuse, 0x2, R74 ;  /* 0x00000002022c7825 */ /* 0x042fe400078e024a */
[----:B------:R0:W3:Y:S04]  /*a2a0*/  LDG.E.U16 R70, desc[UR28][R42.64] ;  /* 0x0000001c2a467981 */ /* 0x0000e8000c1e1500 */
[----:B------:R-:W3:Y:S04]  /*a2b0*/  LDG.E.U16 R40, desc[UR28][R40.64] ;  /* 0x0000001c28287981 */ /* 0x000ee8000c1e1500 */
[----:B------:R-:W3:Y:S01]  /*a2c0*/  LDG.E.U16 R44, desc[UR28][R44.64] ;  /* 0x0000001c2c2c7981 */ /* 0x000ee2000c1e1500 */
[----:B0-----:R-:W-:-:S06]  /*a2d0*/  IMAD.WIDE R42, R2, 0x2, R76 ;  /* 0x00000002022a7825 */ /* 0x001fcc00078e024c */
[----:B------:R0:W3:Y:S01]  /*a2e0*/  LDG.E.U16 R42, desc[UR28][R42.64] ;  /* 0x0000001c2a2a7981 */ /* 0x0000e2000c1e1500 */
[----:B------:R-:W0:Y:S01]  /*a2f0*/  S2R R71, SR_TID.X ;  /* 0x0000000000477919 */ /* 0x000e220000002100 */
[----:B------:R-:W-:Y:S02]  /*a300*/  UMOV UR8, 0x1 ;  /* 0x0000000100087882 */ /* 0x000fe40000000000 */
[----:B------:R-:W-:-:S04]  /*a310*/  @!UP0 UIADD3 UR8, UPT, UPT, -UR8, 0x100000, URZ ;  /* 0x0010000008088890 */ /* 0x000fc8000fffe1ff */
[----:B------:R-:W-:Y:S02]  /*a320*/  @!UP0 USHF.L.U32 UR9, UR8, 0xb, URZ ;  /* 0x0000000b08098899 */ /* 0x000fe400080006ff */
[----:B------:R-:W-:Y:S01]  /*a330*/  @!UP0 USHF.L.U32 UR8, UR8, 0x1, URZ ;  /* 0x0000000108088899 */ /* 0x000fe200080006ff */
[----:B------:R-:W-:Y:S01]  /*a340*/  VOTEU.ALL UP2, P1 ;  /* 0x0000000000ff7886 */ /* 0x000fe20000840000 */
[----:B0-----:R-:W-:Y:S02]  /*a350*/  SHF.R.S32.HI R43, RZ, 0x6, R71 ;  /* 0x00000006ff2b7819 */ /* 0x001fe40000011447 */
[----:B------:R-:W-:Y:S02]  /*a360*/  LOP3.LUT R41, R71, 0x3f, RZ, 0xc0, !PT ;  /* 0x0000003f47297812 */ /* 0x000fe400078ec0ff */
[----:B------:R-:W-:Y:S02]  /*a370*/  SGXT R43, R43, 0x1 ;  /* 0x000000012b2b781a */ /* 0x000fe40000000200 */
[----:B------:R-:W-:-:S04]  /*a380*/  SHF.L.U32 R41, R41, 0x1, RZ ;  /* 0x0000000129297819 */ /* 0x000fc800000006ff */
[----:B------:R-:W-:-:S05]  /*a390*/  LOP3.LUT R41, R41, 0x90, R43, 0x78, !PT ;  /* 0x0000009029297812 */ /* 0x000fca00078e782b */
[----:B------:R0:W-:Y:S04]  /*a3a0*/  STS.U16 [R41+UR14+0x8000], R0 ;  /* 0x0080000029007988 */ /* 0x0001e8000800040e */
[----:B------:R1:W-:Y:S04]  /*a3b0*/  STS.U16 [R41+UR14+0x8400], R4 ;  /* 0x0084000429007988 */ /* 0x0003e8000800040e */
[----:B------:R-:W-:Y:S01]  /*a3c0*/  STS.U16 [R41+UR14+0x8800], R5 ;  /* 0x0088000529007988 */ /* 0x000fe2000800040e */
[----:B0-----:R-:W-:-:S03]  /*a3d0*/  LOP3.LUT R0, R41, 0x20, RZ, 0x3c, !PT ;  /* 0x0000002029007812 */ /* 0x001fc600078e3cff */
        /* <DEDUP_REMOVED lines=15> */
[----:B0-----:R-:W-:-:S03]  /*a4d0*/  LOP3.LUT R41, R41, 0x60, RZ, 0x3c, !PT ;  /* 0x0000006029297812 */ /* 0x001fc600078e3cff */
        /* <DEDUP_REMOVED lines=22> */
[----:B-----5:R1:W-:Y:S04]  /*a640*/  STS.U16 [R4+UR14+0x9e00], R50 ;  /* 0x009e003204007988 */ /* 0x0203e8000800040e */
[----:B------:R1:W-:Y:S04]  /*a650*/  STS.U16 [R4+UR14+0xa200], R51 ;  /* 0x00a2003304007988 */ /* 0x0003e8000800040e */
[----:B------:R1:W-:Y:S04]  /*a660*/  STS.U16 [R4+UR14+0xa600], R52 ;  /* 0x00a6003404007988 */ /* 0x0003e8000800040e */
[----:B------:R1:W-:Y:S04]  /*a670*/  STS.U16 [R4+UR14+0xaa00], R53 ;  /* 0x00aa003504007988 */ /* 0x0003e8000800040e */
[----:B------:R1:W-:Y:S04]  /*a680*/  STS.U16 [R4+UR14+0xae00], R54 ;  /* 0x00ae003604007988 */ /* 0x0003e8000800040e */
[----:B------:R1:W-:Y:S04]  /*a690*/  STS.U16 [R4+UR14+0xb200], R55 ;  /* 0x00b2003704007988 */ /* 0x0003e8000800040e */
[----:B------:R1:W-:Y:S04]  /*a6a0*/  STS.U16 [R4+UR14+0xb600], R56 ;  /* 0x00b6003804007988 */ /* 0x0003e8000800040e */
[----:B------:R1:W-:Y:S04]  /*a6b0*/  STS.U16 [R4+UR14+0xba00], R57 ;  /* 0x00ba003904007988 */ /* 0x0003e8000800040e */
[----:B----4-:R1:W-:Y:S04]  /*a6c0*/  STS.U16 [R4+UR14+0xbe00], R58 ;  /* 0x00be003a04007988 */ /* 0x0103e8000800040e */
[----:B------:R1:W-:Y:S04]  /*a6d0*/  STS.U16 [R41+UR14+0x8300], R59 ;  /* 0x0083003b29007988 */ /* 0x0003e8000800040e */
[----:B--2---:R1:W-:Y:S04]  /*a6e0*/  STS.U16 [R41+UR14+0x8700], R60 ;  /* 0x0087003c29007988 */ /* 0x0043e8000800040e */
        /* <DEDUP_REMOVED lines=9> */
[----:B---3--:R1:W-:Y:S04]  /*a780*/  STS.U16 [R41+UR14+0xaf00], R70 ;  /* 0x00af004629007988 */ /* 0x0083e8000800040e */
[----:B------:R1:W-:Y:S04]  /*a790*/  STS.U16 [R41+UR14+0xb300], R40 ;  /* 0x00b3002829007988 */ /* 0x0003e8000800040e */
[----:B------:R1:W-:Y:S04]  /*a7a0*/  STS.U16 [R41+UR14+0xbb00], R44 ;  /* 0x00bb002c29007988 */ /* 0x0003e8000800040e */
[----:B------:R1:W-:Y:S04]  /*a7b0*/  STS.U16 [R41+UR14+0xb700], R42 ;  /* 0x00b7002a29007988 */ /* 0x0003e8000800040e */
[----:B------:R1:W-:Y:S01]  /*a7c0*/  STS.U16 [R41+UR14+0xbf00], R46 ;  /* 0x00bf002e29007988 */ /* 0x0003e2000800040e */
[----:B------:R0:W-:Y:S06]  /*a7d0*/  MEMBAR.ALL.CTA ;  /* 0x0000000000007992 */ /* 0x0001ec0000008000 */
[----:B0-----:R-:W-:Y:S04]  /*a7e0*/  FENCE.VIEW.ASYNC.S ;  /* 0x00000000000073c6 */ /* 0x001fe80000000000 */
[----:B------:R-:W0:Y:S02]  /*a7f0*/  FENCE.VIEW.ASYNC.S ;  /* 0x00000000000073c6 */ /* 0x000e240000000000 */
[----:B0-----:R1:W0:Y:S02]  /*a800*/  @!UP2 SYNCS.EXCH.64 URZ, [UR14+0x10010], UR8 ;  /* 0x010010080effa5b2 */ /* 0x0012240008000100 */
[----:B0-----:R-:W-:Y:S06]  /*a810*/  BAR.SYNC.DEFER_BLOCKING 0x0 ;  /* 0x0000000000007b1d */ /* 0x001fec0000010000 */
[----:B-1----:R-:W-:Y:S05]  /*a820*/  BRA.U UP1, `(.L_x_13) ;  /* 0x0000000101507547 */ /* 0x002fea000b800000 */
[----:B------:R-:W-:Y:S01]  /*a830*/  UIADD3 UR8, UPT, UPT, UR14, 0x10010, URZ ;  /* 0x000100100e087890 */ /* 0x000fe2000fffe0ff */
[----:B------:R-:W-:Y:S01]  /*a840*/  UMOV UR52, UR26 ;  /* 0x0000001a00347c82 */ /* 0x000fe20008000000 */
        /* <DEDUP_REMOVED lines=8> */
[----:B------:R0:W-:Y:S01]  /*a8d0*/  UTCHMMA gdesc[UR52], gdesc[UR24], tmem[UR10], tmem[UR54], idesc[UR55], !UPT ;  /* 0x00ff3618340075ea */ /* 0x0001e2000f80000a */
[----:B------:R-:W-:Y:S01]  /*a8e0*/  UMOV UR9, URZ ;  /* 0x000000ff00097c82 */ /* 0x000fe20008000000 */
        /* <DEDUP_REMOVED lines=8> */
.L_x_13:
[----:B------:R-:W1:Y:S02]  /*a970*/  SYNCS.PHASECHK.TRANS64.TRYWAIT P2, [UR14+0x10010], RZ ;  /* 0x010010ffff0075a7 */ /* 0x000e64000804110e */
[----:B-1----:R-:W-:Y:S05]  /*a980*/  @!P2 BRA `(.L_x_14) ;  /* 0x00000070000ca947 */ /* 0x002fea0003800000 */
.L_x_23:
[----:B------:R-:W-:Y:S06]  /*a990*/  BAR.SYNC.DEFER_BLOCKING 0x0 ;  /* 0x0000000000007b1d */ /* 0x000fec0000010000 */
[----:B------:R-:W1:Y:S01]  /*a9a0*/  LDTM.x128 R4, tmem[UR12+0x40] ;  /* 0x0000400c000479ee */ /* 0x000e6200083c0000 */
[----:B------:R-:W2:Y:S01]  /*a9b0*/  @!P1 SYNCS.CCTL.IV [UR14+0x10010] ;  /* 0x01001000ff0099b1 */ /* 0x000ea2000800000e */
[----:B------:R-:W-:Y:S01]  /*a9c0*/  NOP ;  /* 0x0000000000007918 */ /* 0x000fe20000000000 */
[----:B-1----:R-:W-:Y:S01]  /*a9d0*/  FMUL R0, R4, UR66 ;  /* 0x0000004204007c20 */ /* 0x002fe20008400000 */
[----:B------:R-:W-:Y:S01]  /*a9e0*/  FMUL R175, R5, UR66 ;  /* 0x0000004205af7c20 */ /* 0x000fe20008400000 */
[----:B------:R-:W-:-:S05]  /*a9f0*/  FMUL R176, R6, UR66 ;  /* 0x0000004206b07c20 */ /* 0x000fca0008400000 */
[----:B------:R-:W-:Y:S01]  /*aa00*/  FMNMX3 R0, R0, R175, R176, !PT ;  /* 0x000000af00007276 */ /* 0x000fe200078000b0 */
        /* <DEDUP_REMOVED lines=186> */
[----:B------:R-:W-:-:S05]  /*b5b0*/  FMUL R175, R131, UR66 ;  /* 0x0000004283af7c20 */ /* 0x000fca0008400000 */
[----:B------:R-:W-:-:S05]  /*b5c0*/  FMNMX3 R0, R0, R175, R174, !PT ;  /* 0x000000af00007276 */ /* 0x000fca00078000ae */
[--C-:B------:R-:W-:Y:S01]  /*b5d0*/  FFMA R27, R27, UR66, -R0.reuse ;  /* 0x000000421b1b7c23 */ /* 0x100fe20008000800 */
[--C-:B------:R-:W-:Y:S01]  /*b5e0*/  FFMA R26, R26, UR66, -R0.reuse ;  /* 0x000000421a1a7c23 */ /* 0x100fe20008000800 */
[--C-:B------:R-:W-:Y:S01]  /*b5f0*/  FFMA R43, R43, UR66, -R0.reuse ;  /* 0x000000422b2b7c23 */ /* 0x100fe20008000800 */
[--C-:B------:R-:W-:Y:S01]  /*b600*/  FFMA R44, R44, UR66, -R0.reuse ;  /* 0x000000422c2c7c23 */ /* 0x100fe20008000800 */
[----:B------:R-:W-:Y:S01]  /*b610*/  FMUL R27, R27, 1.4426950216293334961 ;  /* 0x3fb8aa3b1b1b7820 */ /* 0x000fe20000400000 */
[----:B------:R-:W-:Y:S01]  /*b620*/  FMUL R26, R26, 1.4426950216293334961 ;  /* 0x3fb8aa3b1a1a7820 */ /* 0x000fe20000400000 */
[--C-:B------:R-:W-:Y:S01]  /*b630*/  FFMA R5, R5, UR66, -R0.reuse ;  /* 0x0000004205057c23 */ /* 0x100fe20008000800 */
[--C-:B------:R-:W-:Y:S01]  /*b640*/  FFMA R175, R6, UR66, -R0.reuse ;  /* 0x0000004206af7c23 */ /* 0x100fe20008000800 */
[----:B------:R1:W3:Y:S01]  /*b650*/  MUFU.EX2 R206, R27 ;  /* 0x0000001b00ce7308 */ /* 0x0002e20000000800 */
[--C-:B------:R-:W-:Y:S01]  /*b660*/  FFMA R7, R7, UR66, -R0.reuse ;  /* 0x0000004207077c23 */ /* 0x100fe20008000800 */
[----:B------:R-:W-:Y:S01]  /*b670*/  FMUL R5, R5, 1.4426950216293334961 ;  /* 0x3fb8aa3b05057820 */ /* 0x000fe20000400000 */
[--C-:B------:R-:W-:Y:S01]  /*b680*/  FFMA R30, R30, UR66, -R0.reuse ;  /* 0x000000421e1e7c23 */ /* 0x100fe20008000800 */
[--C-:B------:R-:W-:Y:S01]  /*b690*/  FFMA R9, R9, UR66, -R0.reuse ;  /* 0x0000004209097c23 */ /* 0x100fe20008000800 */
[----:B------:R-:W-:Y:S01]  /*b6a0*/  FMUL R7, R7, 1.4426950216293334961 ;  /* 0x3fb8aa3b07077820 */ /* 0x000fe20000400000 */
[--C-:B------:R-:W-:Y:S01]  /*b6b0*/  FFMA R45, R45, UR66, -R0.reuse ;  /* 0x000000422d2d7c23 */ /* 0x100fe20008000800 */
[----:B------:R-:W-:Y:S01]  /*b6c0*/  FMUL R30, R30, 1.4426950216293334961 ;  /* 0x3fb8aa3b1e1e7820 */ /* 0x000fe20000400000 */
[----:B------:R4:W0:Y:S01]  /*b6d0*/  MUFU.EX2 R203, R26 ;  /* 0x0000001a00cb7308 */ /* 0x0008220000000800 */
[----:B-1----:R-:W-:Y:S01]  /*b6e0*/  FMUL R27, R43, 1.4426950216293334961 ;  /* 0x3fb8aa3b2b1b7820 */ /* 0x002fe20000400000 */
[--C-:B------:R-:W-:Y:S01]  /*b6f0*/  FFMA R43, R82, UR66, -R0.reuse ;  /* 0x00000042522b7c23 */ /* 0x100fe20008000800 */
[----:B------:R-:W-:Y:S01]  /*b700*/  FMUL R9, R9, 1.4426950216293334961 ;  /* 0x3fb8aa3b09097820 */ /* 0x000fe20000400000 */
[--C-:B------:R-:W-:Y:S01]  /*b710*/  FFMA R11, R11, UR66, -R0.reuse ;  /* 0x000000420b0b7c23 */ /* 0x100fe20008000800 */
[--C-:B------:R-:W-:Y:S01]  /*b720*/  FFMA R13, R13, UR66, -R0.reuse ;  /* 0x000000420d0d7c23 */ /* 0x100fe20008000800 */
[----:B------:R-:W-:Y:S01]  /*b730*/  FMUL R43, R43, 1.4426950216293334961 ;  /* 0x3fb8aa3b2b2b7820 */ /* 0x000fe20000400000 */
[--C-:B------:R-:W-:Y:S01]  /*b740*/  FFMA R15, R15, UR66, -R0.reuse ;  /* 0x000000420f0f7c23 */ /* 0x100fe20008000800 */
[----:B------:R1:W0:Y:S01]  /*b750*/  MUFU.EX2 R6, R5 ;  /* 0x0000000500067308 */ /* 0x0002220000000800 */
[----:B----4-:R-:W-:Y:S01]  /*b760*/  FMUL R26, R44, 1.4426950216293334961 ;  /* 0x3fb8aa3b2c1a7820 */ /* 0x010fe20000400000 */
[--C-:B------:R-:W-:Y:S01]  /*b770*/  FFMA R44, R83, UR66, -R0.reuse ;  /* 0x00000042532c7c23 */ /* 0x100fe20008000800 */
[----:B------:R-:W-:Y:S01]  /*b780*/  FMUL R11, R11, 1.4426950216293334961 ;  /* 0x3fb8aa3b0b0b7820 */ /* 0x000fe20000400000 */
[----:B------:R-:W-:Y:S01]  /*b790*/  FMUL R13, R13, 1.4426950216293334961 ;  /* 0x3fb8aa3b0d0d7820 */ /* 0x000fe20000400000 */
[--C-:B------:R-:W-:Y:S01]  /*b7a0*/  FFMA R19, R19, UR66, -R0.reuse ;  /* 0x0000004213137c23 */ /* 0x100fe20008000800 */
[----:B------:R-:W-:Y:S01]  /*b7b0*/  FMUL R44, R44, 1.4426950216293334961 ;  /* 0x3fb8aa3b2c2c7820 */ /* 0x000fe20000400000 */
[----:B------:R-:W-:Y:S01]  /*b7c0*/  FMUL R15, R15, 1.4426950216293334961 ;  /* 0x3fb8aa3b0f0f7820 */ /* 0x000fe20000400000 */
[----:B------:R4:W0:Y:S01]  /*b7d0*/  MUFU.EX2 R83, R43 ;  /* 0x0000002b00537308 */ /* 0x0008220000000800 */
[----:B-1----:R-:W-:Y:S01]  /*b7e0*/  FMUL R5, R175, 1.4426950216293334961 ;  /* 0x3fb8aa3baf057820 */ /* 0x002fe20000400000 */
[--C-:B------:R-:W-:Y:S01]  /*b7f0*/  FFMA R175, R8, UR66, -R0.reuse ;  /* 0x0000004208af7c23 */ /* 0x100fe20008000800 */
[--C-:B------:R-:W-:Y:S01]  /*b800*/  FFMA R21, R21, UR66, -R0.reuse ;  /* 0x0000004215157c23 */ /* 0x100fe20008000800 */
[--C-:B------:R-:W-:Y:S01]  /*b810*/  FFMA R22, R22, UR66, -R0.reuse ;  /* 0x0000004216167c23 */ /* 0x100fe20008000800 */
[--C-:B------:R-:W-:Y:S01]  /*b820*/  FFMA R23, R23, UR66, -R0.reuse ;  /* 0x0000004217177c23 */ /* 0x100fe20008000800 */
[--C-:B------:R-:W-:Y:S01]  /*b830*/  FFMA R24, R24, UR66, -R0.reuse ;  /* 0x0000004218187c23 */ /* 0x100fe20008000800 */
[--C-:B------:R-:W-:Y:S01]  /*b840*/  FFMA R25, R25, UR66, -R0.reuse ;  /* 0x0000004219197c23 */ /* 0x100fe20008000800 */
[----:B------:R1:W0:Y:S01]  /*b850*/  MUFU.EX2 R8, R7 ;  /* 0x0000000700087308 */ /* 0x0002220000000800 */
[--C-:B----4-:R-:W-:Y:S01]  /*b860*/  FFMA R43, R84, UR66, -R0.reuse ;  /* 0x00000042542b7c23 */ /* 0x110fe20008000800 */
[--C-:B------:R-:W-:Y:S01]  /*b870*/  FFMA R28, R28, UR66, -R0.reuse ;  /* 0x000000421c1c7c23 */ /* 0x100fe20008000800 */
[--C-:B------:R-:W-:Y:S01]  /*b880*/  FFMA R17, R17, UR66, -R0.reuse ;  /* 0x0000004211117c23 */ /* 0x100fe20008000800 */
[--C-:B------:R-:W-:Y:S01]  /*b890*/  FFMA R29, R29, UR66, -R0.reuse ;  /* 0x000000421d1d7c23 */ /* 0x100fe20008000800 */
[----:B------:R-:W-:Y:S01]  /*b8a0*/  FMUL R43, R43, 1.4426950216293334961 ;  /* 0x3fb8aa3b2b2b7820 */ /* 0x000fe20000400000 */
[--C-:B------:R-:W-:Y:S01]  /*b8b0*/  FFMA R31, R31, UR66, -R0.reuse ;  /* 0x000000421f1f7c23 */ /* 0x100fe20008000800 */
[--C-:B------:R-:W-:Y:S01]  /*b8c0*/  FFMA R32, R32, UR66, -R0.reuse ;  /* 0x0000004220207c23 */ /* 0x100fe20008000800 */
[----:B------:R4:W0:Y:S01]  /*b8d0*/  MUFU.EX2 R84, R44 ;  /* 0x0000002c00547308 */ /* 0x0008220000000800 */
[----:B-1----:R-:W-:Y:S01]  /*b8e0*/  FMUL R7, R175, 1.4426950216293334961 ;  /* 0x3fb8aa3baf077820 */ /* 0x002fe20000400000 */
[--C-:B------:R-:W-:Y:S01]  /*b8f0*/  FFMA R175, R10, UR66, -R0.reuse ;  /* 0x000000420aaf7c23 */ /* 0x100fe20008000800 */
[--C-:B------:R-:W-:Y:S01]  /*b900*/  FFMA R33, R33, UR66, -R0.reuse ;  /* 0x0000004221217c23 */ /* 0x100fe20008000800 */
[--C-:B------:R-:W-:Y:S01]  /*b910*/  FFMA R34, R34, UR66, -R0.reuse ;  /* 0x0000004222227c23 */ /* 0x100fe20008000800 */
[--C-:B------:R-:W-:Y:S01]  /*b920*/  FFMA R35, R35, UR66, -R0.reuse ;  /* 0x0000004223237c23 */ /* 0x100fe20008000800 */
[----:B------:R-:W-:Y:S01]  /*b930*/  FMUL R19, R19, 1.4426950216293334961 ;  /* 0x3fb8aa3b13137820 */ /* 0x000fe20000400000 */
[--C-:B------:R-:W-:Y:S01]  /*b940*/  FFMA R20, R20, UR66, -R0.reuse ;  /* 0x0000004214147c23 */ /* 0x100fe20008000800 */
[----:B------:R1:W0:Y:S01]  /*b950*/  MUFU.EX2 R207, R30 ;  /* 0x0000001e00cf7308 */ /* 0x0002220000000800 */
[--C-:B----4-:R-:W-:Y:S01]  /*b960*/  FFMA R44, R85, UR66, -R0.reuse ;  /* 0x00000042552c7c23 */ /* 0x110fe20008000800 */
[----:B------:R-:W-:Y:S01]  /*b970*/  FMUL R21, R21, 1.4426950216293334961 ;  /* 0x3fb8aa3b15157820 */ /* 0x000fe20000400000 */
[----:B------:R-:W-:Y:S01]  /*b980*/  FMUL R22, R22, 1.4426950216293334961 ;  /* 0x3fb8aa3b16167820 */ /* 0x000fe20000400000 */
[----:B------:R-:W-:Y:S01]  /*b990*/  FMUL R23, R23, 1.4426950216293334961 ;  /* 0x3fb8aa3b17177820 */ /* 0x000fe20000400000 */
[----:B------:R-:W-:Y:S01]  /*b9a0*/  FMUL R44, R44, 1.4426950216293334961 ;  /* 0x3fb8aa3b2c2c7820 */ /* 0x000fe20000400000 */
[----:B------:R-:W-:Y:S01]  /*b9b0*/  FMUL R24, R24, 1.4426950216293334961 ;  /* 0x3fb8aa3b18187820 */ /* 0x000fe20000400000 */
[----:B------:R-:W-:Y:S01]  /*b9c0*/  FMUL R25, R25, 1.4426950216293334961 ;  /* 0x3fb8aa3b19197820 */ /* 0x000fe20000400000 */
[----:B------:R4:W0:Y:S01]  /*b9d0*/  MUFU.EX2 R85, R43 ;  /* 0x0000002b00557308 */ /* 0x0008220000000800 */
[----:B-1----:R-:W-:Y:S01]  /*b9e0*/  FMUL R30, R45, 1.4426950216293334961 ;  /* 0x3fb8aa3b2d1e7820 */ /* 0x002fe20000400000 */
[--C-:B------:R-:W-:Y:S01]  /*b9f0*/  FFMA R45, R99, UR66, -R0.reuse ;  /* 0x00000042632d7c23 */ /* 0x100fe20008000800 */
[----:B------:R-:W-:Y:S01]  /*ba00*/  FMUL R28, R28, 1.4426950216293334961 ;  /* 0x3fb8aa3b1c1c7820 */ /* 0x000fe20000400000 */
[----:B------:R-:W-:Y:S01]  /*ba10*/  FMUL R17, R17, 1.4426950216293334961 ;  /* 0x3fb8aa3b11117820 */ /* 0x000fe20000400000 */
[----:B------:R-:W-:Y:S01]  /*ba20*/  FMUL R29, R29, 1.4426950216293334961 ;  /* 0x3fb8aa3b1d1d7820 */ /* 0x000fe20000400000 */
[----:B------:R-:W-:Y:S01]  /*ba30*/  FMUL R45, R45, 1.4426950216293334961 ;  /* 0x3fb8aa3b2d2d7820 */ /* 0x000fe20000400000 */
[----:B------:R-:W-:Y:S01]  /*ba40*/  FMUL R31, R31, 1.4426950216293334961 ;  /* 0x3fb8aa3b1f1f7820 */ /* 0x000fe20000400000 */
[----:B------:R1:W0:Y:S01]  /*ba50*/  MUFU.EX2 R10, R9 ;  /* 0x00000009000a7308 */ /* 0x0002220000000800 */
[--C-:B----4-:R-:W-:Y:S01]  /*ba60*/  FFMA R43, R86, UR66, -R0.reuse ;  /* 0x00000042562b7c23 */ /* 0x110fe20008000800 */
[----:B------:R-:W-:Y:S01]  /*ba70*/  FMUL R32, R32, 1.4426950216293334961 ;  /* 0x3fb8aa3b20207820 */ /* 0x000fe20000400000 */
[----:B------:R-:W-:Y:S01]  /*ba80*/  FMUL R33, R33, 1.4426950216293334961 ;  /* 0x3fb8aa3b21217820 */ /* 0x000fe20000400000 */
[----:B------:R-:W-:Y:S01]  /*ba90*/  FMUL R34, R34, 1.4426950216293334961 ;  /* 0x3fb8aa3b22227820 */ /* 0x000fe20000400000 */
[----:B------:R-:W-:Y:S01]  /*baa0*/  FMUL R43, R43, 1.4426950216293334961 ;  /* 0x3fb8aa3b2b2b7820 */ /* 0x000fe20000400000 */
[----:B------:R-:W-:Y:S01]  /*bab0*/  FMUL R35, R35, 1.4426950216293334961 ;  /* 0x3fb8aa3b23237820 */ /* 0x000fe20000400000 */
[--C-:B------:R-:W-:Y:S01]  /*bac0*/  FFMA R36, R36, UR66, -R0.reuse ;  /* 0x0000004224247c23 */ /* 0x100fe20008000800 */
        /* <DEDUP_REMOVED lines=82> */
[----:B------:R-:W-:Y:S01]  /*bff0*/  FMUL R38, R54, 1.4426950216293334961 ;  /* 0x3fb8aa3b36267820 */ /* 0x000fe20000400000 */
        /* <DEDUP_REMOVED lines=27> */
[----:B------:R-:W-:-:S02]  /*c1b0*/  FFMA R104, R104, UR66, -R0 ;  /* 0x0000004268687c23 */ /* 0x000fc40008000800 */
[----:B------:R4:W0:Y:S01]  /*c1c0*/  MUFU.EX2 R93, R43 ;  /* 0x0000002b005d7308 */ /* 0x0008220000000800 */
[----:B-1----:R-:W-:Y:S01]  /*c1d0*/  FMUL R23, R42, 1.4426950216293334961 ;  /* 0x3fb8aa3b2a177820 */ /* 0x002fe20000400000 */
[----:B------:R-:W-:-:S06]  /*c1e0*/  FMUL R42, R57, 1.4426950216293334961 ;  /* 0x3fb8aa3b392a7820 */ /* 0x000fcc0000400000 */
[----:B------:R1:W0:Y:S01]  /*c1f0*/  MUFU.EX2 R201, R24 ;  /* 0x0000001800c97308 */ /* 0x0002220000000800 */
[----:B----4-:R-:W-:-:S04]  /*c200*/  FFMA R43, R94, UR66, -R0 ;  /* 0x000000425e2b7c23 */ /* 0x010fc80008000800 */
[----:B------:R-:W-:-:S03]  /*c210*/  FMUL R43, R43, 1.4426950216293334961 ;  /* 0x3fb8aa3b2b2b7820 */ /* 0x000fc60000400000 */
        /* <DEDUP_REMOVED lines=19> */
[----:B-1----:R-:W-:-:S07]  /*c350*/  FMUL R17, R175, 1.4426950216293334961 ;  /* 0x3fb8aa3baf117820 */ /* 0x002fce0000400000 */
[----:B------:R1:W0:Y:S01]  /*c360*/  MUFU.EX2 R208, R29 ;  /* 0x0000001d00d07308 */ /* 0x0002220000000800 */
[----:B----4-:R-:W-:-:S07]  /*c370*/  FFMA R43, R98, UR66, -R0 ;  /* 0x00000042622b7c23 */ /* 0x010fce0008000800 */
[----:B------:R4:W0:Y:S01]  /*c380*/  MUFU.EX2 R98, R44 ;  /* 0x0000002c00627308 */ /* 0x0008220000000800 */
[----:B-1----:R-:W-:-:S07]  /*c390*/  FMUL R29, R46, 1.4426950216293334961 ;  /* 0x3fb8aa3b2e1d7820 */ /* 0x002fce0000400000 */
[----:B------:R1:W0:Y:S01]  /*c3a0*/  MUFU.EX2 R213, R31 ;  /* 0x0000001f00d57308 */ /* 0x0002220000000800 */
[----:B----4-:R-:W-:Y:S01]  /*c3b0*/  FMUL R44, R43, 1.4426950216293334961 ;  /* 0x3fb8aa3b2b2c7820 */ /* 0x010fe20000400000 */
[----:B------:R-:W-:-:S04]  /*c3c0*/  SHF.L.U32 R43, R196, 0x1f, RZ ;  /* 0x0000001fc42b7819 */ /* 0x000fc800000006ff */
[----:B--2---:R-:W2:Y:S02]  /*c3d0*/  SYNCS.PHASECHK.TRANS64.TRYWAIT P2, [UR11], R43 ;  /* 0x0000002bff0075a7 */ /* 0x004ea4000804110b */
[----:B------:R4:W0:Y:S01]  /*c3e0*/  MUFU.EX2 R99, R44 ;  /* 0x0000002c00637308 */ /* 0x0008220000000800 */
[----:B-1----:R-:W-:-:S07]  /*c3f0*/  FMUL R31, R50, 1.4426950216293334961 ;  /* 0x3fb8aa3b321f7820 */ /* 0x002fce0000400000 */
[----:B------:R1:W0:Y:S01]  /*c400*/  MUFU.EX2 R209, R32 ;  /* 0x0000002000d17308 */ /* 0x0002220000000800 */
[----:B----4-:R-:W-:-:S04]  /*c410*/  FFMA R44, R100, UR66, -R0 ;  /* 0x00000042642c7c23 */ /* 0x010fc80008000800 */
[----:B------:R-:W-:-:S03]  /*c420*/  FMUL R44, R44, 1.4426950216293334961 ;  /* 0x3fb8aa3b2c2c7820 */ /* 0x000fc60000400000 */
        /* <DEDUP_REMOVED lines=15> */
[----:B------:R-:W4:Y:S01]  /*c520*/  MUFU.EX2 R4, R4 ;  /* 0x0000000400047308 */ /* 0x000f220000000800 */
[----:B-1----:R-:W-:-:S07]  /*c530*/  FMUL R35, R51, 1.4426950216293334961 ;  /* 0x3fb8aa3b33237820 */ /* 0x002fce0000400000 */
[----:B------:R-:W1:Y:S08]  /*c540*/  MUFU.EX2 R5, R5 ;  /* 0x0000000500057308 */ /* 0x000e700000000800 */
[----:B------:R-:W0:Y:S08]  /*c550*/  MUFU.EX2 R7, R7 ;  /* 0x0000000700077308 */ /* 0x000e300000000800 */
        /* <DEDUP_REMOVED lines=29> */
[----:B------:R0:W0:Y:S08]  /*c730*/  MUFU.EX2 R175, R59 ;  /* 0x0000003b00af7308 */ /* 0x0000300000000800 */
        /* <DEDUP_REMOVED lines=23> */
[----:B------:R0:W0:Y:S01]  /*c8b0*/  MUFU.EX2 R196, R45 ;  /* 0x0000002d00c47308 */ /* 0x0000220000000800 */
[----:B-1234-:R-:W-:Y:S05]  /*c8c0*/  @!P2 BRA `(.L_x_15) ;  /* 0x000000500048a947 */ /* 0x01efea0003800000 */
.L_x_24:
[----:B0-----:R-:W-:Y:S01]  /*c8d0*/  FADD R43, R4, R6 ;  /* 0x00000006042b7221 */ /* 0x001fe20000000000 */
[--C-:B------:R-:W-:Y:S01]  /*c8e0*/  FFMA R105, R105, UR66, -R0.reuse ;  /* 0x0000004269697c23 */ /* 0x100fe20008000800 */
[--C-:B------:R-:W-:Y:S01]  /*c8f0*/  FFMA R106, R106, UR66, -R0.reuse ;  /* 0x000000426a6a7c23 */ /* 0x100fe20008000800 */
[--C-:B------:R-:W-:Y:S01]  /*c900*/  FFMA R107, R107, UR66, -R0.reuse ;  /* 0x000000426b6b7c23 */ /* 0x100fe20008000800 */
[----:B------:R-:W-:Y:S01]  /*c910*/  FADD R43, R5, R43 ;  /* 0x0000002b052b7221 */ /* 0x000fe20000000000 */
        /* <DEDUP_REMOVED lines=30> */
[----:B------:R-:W-:Y:S01]  /*cb00*/  FFMA R131, R131, UR66, -R0 ;  /* 0x0000004283837c23 */ /* 0x000fe20008000800 */
[----:B------:R-:W-:Y:S01]  /*cb10*/  FADD R43, R13, R43 ;  /* 0x0000002b0d2b7221 */ /* 0x000fe20000000000 */
[----:B------:R-:W-:Y:S01]  /*cb20*/  FMUL R104, R104, 1.4426950216293334961 ;  /* 0x3fb8aa3b68687820 */ /* 0x000fe20000400000 */
[----:B------:R-:W-:Y:S01]  /*cb30*/  FMUL R105, R105, 1.4426950216293334961 ;  /* 0x3fb8aa3b69697820 */ /* 0x000fe20000400000 */
[----:B------:R-:W-:Y:S01]  /*cb40*/  FMUL R106, R106, 1.4426950216293334961 ;  /* 0x3fb8aa3b6a6a7820 */ /* 0x000fe20000400000 */
        /* <DEDUP_REMOVED lines=34> */
[----:B------:R-:W-:Y:S01]  /*cd70*/  MUFU.EX2 R104, R104 ;  /* 0x0000006800687308 */ /* 0x000fe20000000800 */
[----:B------:R-:W-:Y:S01]  /*cd80*/  F2FP.F16.F32.PACK_AB R4, R6, R4 ;  /* 0x000000040604723e */ /* 0x000fe200000000ff */
[----:B------:R-:W-:Y:S01]  /*cd90*/  FADD R43, R201, R43 ;  /* 0x0000002bc92b7221 */ /* 0x000fe20000000000 */
[----:B------:R-:W-:-:S02]  /*cda0*/  F2FP.F16.F32.PACK_AB R6, R10, R7 ;  /* 0x000000070a06723e */ /* 0x000fc400000000ff */
[----:B------:R-:W-:Y:S01]  /*cdb0*/  F2FP.F16.F32.PACK_AB R5, R8, R5 ;  /* 0x000000050805723e */ /* 0x000fe200000000ff */
[----:B------:R-:W-:Y:S01]  /*cdc0*/  FADD R43, R204, R43 ;  /* 0x0000002bcc2b7221 */ /* 0x000fe20000000000 */
[----:B------:R-:W-:Y:S01]  /*cdd0*/  F2FP.F16.F32.PACK_AB R7, R12, R9 ;  /* 0x000000090c07723e */ /* 0x000fe200000000ff */
[----:B------:R-:W0:Y:S01]  /*cde0*/  MUFU.EX2 R105, R105 ;  /* 0x0000006900697308 */ /* 0x000e220000000800 */
[----:B------:R-:W-:Y:S01]  /*cdf0*/  F2FP.F16.F32.PACK_AB R8, R14, R11 ;  /* 0x0000000b0e08723e */ /* 0x000fe200000000ff */
[----:B------:R-:W-:Y:S01]  /*ce00*/  FADD R43, R203, R43 ;  /* 0x0000002bcb2b7221 */ /* 0x000fe20000000000 */
[----:B------:R-:W-:Y:S02]  /*ce10*/  F2FP.F16.F32.PACK_AB R9, R16, R13 ;  /* 0x0000000d1009723e */ /* 0x000fe400000000ff */
[----:B------:R-:W-:Y:S01]  /*ce20*/  F2FP.F16.F32.PACK_AB R10, R18, R15 ;  /* 0x0000000f120a723e */ /* 0x000fe200000000ff */
[----:B------:R-:W-:Y:S02]  /*ce30*/  FADD R43, R206, R43 ;  /* 0x0000002bce2b7221 */ /* 0x000fe40000000000 */
[----:B------:R-:W-:Y:S08]  /*ce40*/  MUFU.EX2 R106, R106 ;  /* 0x0000006a006a7308 */ /* 0x000ff00000000800 */
[----:B------:R-:W1:Y:S01]  /*ce50*/  MUFU.EX2 R107, R107 ;  /* 0x0000006b006b7308 */ /* 0x000e620000000800 */
[----:B------:R-:W-:-:S07]  /*ce60*/  FADD R43, R205, R43 ;  /* 0x0000002bcd2b7221 */ /* 0x000fce0000000000 */
[----:B------:R-:W-:Y:S01]  /*ce70*/  MUFU.EX2 R108, R108 ;  /* 0x0000006c006c7308 */ /* 0x000fe20000000800 */
[----:B------:R-:W-:-:S07]  /*ce80*/  FADD R43, R208, R43 ;  /* 0x0000002bd02b7221 */ /* 0x000fce0000000000 */
[----:B------:R-:W2:Y:S01]  /*ce90*/  MUFU.EX2 R109, R109 ;  /* 0x0000006d006d7308 */ /* 0x000ea20000000800 */
[----:B------:R-:W-:-:S07]  /*cea0*/  FADD R43, R207, R43 ;  /* 0x0000002bcf2b7221 */ /* 0x000fce0000000000 */
[----:B------:R-:W-:Y:S01]  /*ceb0*/  MUFU.EX2 R110, R110 ;  /* 0x0000006e006e7308 */ /* 0x000fe20000000800 */
[----:B------:R-:W-:-:S07]  /*cec0*/  FADD R43, R213, R43 ;  /* 0x0000002bd52b7221 */ /* 0x000fce0000000000 */
[----:B------:R-:W3:Y:S01]  /*ced0*/  MUFU.EX2 R111, R111 ;  /* 0x0000006f006f7308 */ /* 0x000ee20000000800 */
[----:B------:R-:W-:-:S07]  /*cee0*/  FADD R43, R209, R43 ;  /* 0x0000002bd12b7221 */ /* 0x000fce0000000000 */
[----:B------:R-:W-:Y:S01]  /*cef0*/  MUFU.EX2 R112, R112 ;  /* 0x0000007000707308 */ /* 0x000fe20000000800 */
[----:B------:R-:W-:-:S07]  /*cf00*/  FADD R43, R212, R43 ;  /* 0x0000002bd42b7221 */ /* 0x000fce0000000000 */
[----:B------:R-:W4:Y:S01]  /*cf10*/  MUFU.EX2 R113, R113 ;  /* 0x0000007100717308 */ /* 0x000f220000000800 */
[----:B------:R-:W-:-:S07]  /*cf20*/  FADD R43, R210, R43 ;  /* 0x0000002bd22b7221 */ /* 0x000fce0000000000 */
[----:B------:R-:W-:Y:S01]  /*cf30*/  MUFU.EX2 R114, R114 ;  /* 0x0000007200727308 */ /* 0x000fe20000000800 */
[----:B------:R-:W-:-:S07]  /*cf40*/  FADD R43, R211, R43 ;  /* 0x0000002bd32b7221 */ /* 0x000fce0000000000 */
[----:B------:R-:W5:Y:S01]  /*cf50*/  MUFU.EX2 R115, R115 ;  /* 0x0000007300737308 */ /* 0x000f620000000800 */
[----:B------:R-:W-:-:S07]  /*cf60*/  FADD R43, R20, R43 ;  /* 0x0000002b142b7221 */ /* 0x000fce0000000000 */
[----:B------:R-:W-:Y:S01]  /*cf70*/  MUFU.EX2 R116, R116 ;  /* 0x0000007400747308 */ /* 0x000fe20000000800 */
[----:B------:R-:W-:-:S07]  /*cf80*/  FADD R43, R25, R43 ;  /* 0x0000002b192b7221 */ /* 0x000fce0000000000 */
[----:B------:R-:W0:Y:S01]  /*cf90*/  MUFU.EX2 R117, R117 ;  /* 0x0000007500757308 */ /* 0x000e220000000800 */
        /* <DEDUP_REMOVED lines=22> */
[----:B------:R-:W-:Y:S01]  /*d100*/  FADD R43, R34, R43 ;  /* 0x0000002b222b7221 */ /* 0x000fe20000000000 */
[----:B------:R-:W-:-:S06]  /*d110*/  F2FP.F16.F32.PACK_AB R20, R25, R20 ;  /* 0x000000141914723e */ /* 0x000fcc00000000ff */
[----:B------:R-:W0:Y:S01]  /*d120*/  MUFU.EX2 R72, R72 ;  /* 0x0000004800487308 */ /* 0x000e220000000800 */
[----:B------:R-:W-:-:S07]  /*d130*/  FADD R43, R31, R43 ;  /* 0x0000002b1f2b7221 */ /* 0x000fce0000000000 */
[----:B------:R-:W-:Y:S01]  /*d140*/  MUFU.EX2 R73, R73 ;  /* 0x0000004900497308 */ /* 0x000fe20000000800 */
[----:B------:R-:W-:-:S07]  /*d150*/  FADD R25, R35, R43 ;  /* 0x0000002b23197221 */ /* 0x000fce0000000000 */
[----:B------:R-:W0:Y:S01]  /*d160*/  MUFU.EX2 R74, R74 ;  /* 0x0000004a004a7308 */ /* 0x000e220000000800 */
[----:B------:R-:W-:Y:S01]  /*d170*/  FADD R25, R36, R25 ;  /* 0x0000001924197221 */ /* 0x000fe20000000000 */
[----:B------:R-:W-:Y:S02]  /*d180*/  F2FP.F16.F32.PACK_AB R14, R204, R201 ;  /* 0x000000c9cc0e723e */ /* 0x000fe400000000ff */
[----:B------:R-:W-:Y:S01]  /*d190*/  F2FP.F16.F32.PACK_AB R11, R198, R17 ;  /* 0x00000011c60b723e */ /* 0x000fe200000000ff */
[----:B------:R-:W-:Y:S01]  /*d1a0*/  FADD R25, R37, R25 ;  /* 0x0000001925197221 */ /* 0x000fe20000000000 */
[----:B------:R-:W-:Y:S02]  /*d1b0*/  F2FP.F16.F32.PACK_AB R23, R27, R23 ;  /* 0x000000171b17723e */ /* 0x000fe400000000ff */
[----:B------:R-:W-:Y:S01]  /*d1c0*/  F2FP.F16.F32.PACK_AB R12, R200, R19 ;  /* 0x00000013c80c723e */ /* 0x000fe200000000ff */
[----:B------:R-:W-:Y:S01]  /*d1d0*/  FADD R25, R38, R25 ;  /* 0x0000001926197221 */ /* 0x000fe20000000000 */
[----:B------:R-:W-:Y:S01]  /*d1e0*/  F2FP.F16.F32.PACK_AB R16, R208, R205 ;  /* 0x000000cdd010723e */ /* 0x000fe200000000ff */
[----:B------:R-:W5:Y:S01]  /*d1f0*/  LDL.64 R200, [R1+0x38] ;  /* 0x0000380001c87983 */ /* 0x000f620000100a00 */
[----:B------:R-:W-:Y:S01]  /*d200*/  F2FP.F16.F32.PACK_AB R13, R202, R199 ;  /* 0x000000c7ca0d723e */ /* 0x000fe200000000ff */
[----:B------:R-:W-:Y:S01]  /*d210*/  FADD R27, R39, R25 ;  /* 0x00000019271b7221 */ /* 0x000fe20000000000 */
[----:B------:R-:W-:Y:S01]  /*d220*/  F2FP.F16.F32.PACK_AB R25, R33, R29 ;  /* 0x0000001d2119723e */ /* 0x000fe200000000ff */
[----:B------:R-:W5:Y:S02]  /*d230*/  LDL.64 R204, [R1+0xa8] ;  /* 0x0000a80001cc7983 */ /* 0x000f640000100a00 */
[----:B------:R-:W-:Y:S01]  /*d240*/  FADD R29, R40, R27 ;  /* 0x0000001b281d7221 */ /* 0x000fe20000000000 */
[----:B------:R-:W-:Y:S01]  /*d250*/  F2FP.F16.F32.PACK_AB R21, R24, R21 ;  /* 0x000000151815723e */ /* 0x000fe200000000ff */
[----:B------:R-:W5:Y:S02]  /*d260*/  LDL.64 R198, [R1] ;  /* 0x0000000001c67983 */ /* 0x000f640000100a00 */
[----:B------:R-:W-:Y:S01]  /*d270*/  FADD R118, R42, R29 ;  /* 0x0000001d2a767221 */ /* 0x000fe20000000000 */
[----:B------:R-:W-:-:S02]  /*d280*/  F2FP.F16.F32.PACK_AB R22, R28, R22 ;  /* 0x000000161c16723e */ /* 0x000fc400000000ff */
[----:B------:R-:W-:Y:S01]  /*d290*/  F2FP.F16.F32.PACK_AB R24, R30, R26 ;  /* 0x0000001a1e18723e */ /* 0x000fe200000000ff */
[----:B------:R-:W-:Y:S01]  /*d2a0*/  FADD R118, R41, R118 ;  /* 0x0000007629767221 */ /* 0x000fe20000000000 */
[----:B------:R-:W-:Y:S02]  /*d2b0*/  F2FP.F16.F32.PACK_AB R27, R35, R31 ;  /* 0x0000001f231b723e */ /* 0x000fe400000000ff */
[----:B------:R-:W-:Y:S02]  /*d2c0*/  F2FP.F16.F32.PACK_AB R26, R34, R32 ;  /* 0x00000020221a723e */ /* 0x000fe400000000ff */
[----:B------:R-:W-:Y:S02]  /*d2d0*/  F2FP.F16.F32.PACK_AB R28, R37, R36 ;  /* 0x00000024251c723e */ /* 0x000fe400000000ff */
[----:B------:R-:W-:Y:S02]  /*d2e0*/  F2FP.F16.F32.PACK_AB R29, R39, R38 ;  /* 0x00000026271d723e */ /* 0x000fe400000000ff */
[----:B------:R-:W-:-:S02]  /*d2f0*/  F2FP.F16.F32.PACK_AB R30, R42, R40 ;  /* 0x000000282a1e723e */ /* 0x000fc400000000ff */
[----:B------:R-:W-:Y:S02]  /*d300*/  F2FP.F16.F32.PACK_AB R31, R175, R41 ;  /* 0x00000029af1f723e */ /* 0x000fe400000000ff */
[----:B------:R-:W-:Y:S02]  /*d310*/  F2FP.F16.F32.PACK_AB R15, R206, R203 ;  /* 0x000000cbce0f723e */ /* 0x000fe400000000ff */
[----:B------:R-:W-:Y:S01]  /*d320*/  F2FP.F16.F32.PACK_AB R17, R213, R207 ;  /* 0x000000cfd511723e */ /* 0x000fe200000000ff */
[----:B------:R-:W5:Y:S01]  /*d330*/  LDL.64 R202, [R1+0x70] ;  /* 0x0000700001ca7983 */ /* 0x000f620000100a00 */
[----:B------:R-:W-:Y:S02]  /*d340*/  F2FP.F16.F32.PACK_AB R18, R212, R209 ;  /* 0x000000d1d412723e */ /* 0x000fe400000000ff */
[----:B------:R-:W-:Y:S01]  /*d350*/  F2FP.F16.F32.PACK_AB R19, R211, R210 ;  /* 0x000000d2d313723e */ /* 0x000fe200000000ff */
[----:B------:R-:W5:Y:S01]  /*d360*/  LDL.64 R206, [R1+0xb0] ;  /* 0x0000b00001ce7983 */ /* 0x000f620000100a00 */
[----:B------:R-:W-:-:S02]  /*d370*/  F2FP.F16.F32.PACK_AB R32, R177, R176 ;  /* 0x000000b0b120723e */ /* 0x000fc400000000ff */
[----:B------:R-:W-:Y:S01]  /*d380*/  F2FP.F16.F32.PACK_AB R33, R179, R178 ;  /* 0x000000b2b321723e */ /* 0x000fe200000000ff */
[----:B------:R-:W5:Y:S01]  /*d390*/  LDL.64 R208, [R1+0xc0] ;  /* 0x0000c00001d07983 */ /* 0x000f620000100a00 */
[----:B------:R-:W-:Y:S02]  /*d3a0*/  F2FP.F16.F32.PACK_AB R34, R181, R180 ;  /* 0x000000b4b522723e */ /* 0x000fe400000000ff */
[----:B------:R-:W-:Y:S01]  /*d3b0*/  F2FP.F16.F32.PACK_AB R35, R183, R182 ;  /* 0x000000b6b723723e */ /* 0x000fe200000000ff */
[----:B------:R-:W5:Y:S01]  /*d3c0*/  LDL.64 R212, [R1+0xb8] ;  /* 0x0000b80001d47983 */ /* 0x000f620000100a00 */
[----:B------:R-:W-:Y:S02]  /*d3d0*/  F2FP.F16.F32.PACK_AB R36, R185, R184 ;  /* 0x000000b8b924723e */ /* 0x000fe400000000ff */
[----:B------:R-:W-:Y:S02]  /*d3e0*/  F2FP.F16.F32.PACK_AB R37, R187, R186 ;  /* 0x000000babb25723e */ /* 0x000fe400000000ff */
[----:B------:R-:W-:-:S02]  /*d3f0*/  F2FP.F16.F32.PACK_AB R38, R189, R188 ;  /* 0x000000bcbd26723e */ /* 0x000fc400000000ff */
[----:B------:R-:W-:Y:S02]  /*d400*/  F2FP.F16.F32.PACK_AB R39, R191, R190 ;  /* 0x000000bebf27723e */ /* 0x000fe400000000ff */
[----:B------:R-:W-:Y:S02]  /*d410*/  F2FP.F16.F32.PACK_AB R40, R193, R192 ;  /* 0x000000c0c128723e */ /* 0x000fe400000000ff */
[----:B------:R-:W-:Y:S02]  /*d420*/  F2FP.F16.F32.PACK_AB R41, R195, R194 ;  /* 0x000000c2c329723e */ /* 0x000fe400000000ff */
        /* <DEDUP_REMOVED lines=12> */
[----:B0-----:R-:W-:Y:S02]  /*d4f0*/  F2FP.F16.F32.PACK_AB R54, R105, R104 ;  /* 0x000000686936723e */ /* 0x001fe400000000ff */
[----:B-1----:R-:W-:Y:S02]  /*d500*/  F2FP.F16.F32.PACK_AB R55, R107, R106 ;  /* 0x0000006a6b37723e */ /* 0x002fe400000000ff */
[----:B--2---:R-:W-:-:S02]  /*d510*/  F2FP.F16.F32.PACK_AB R56, R109, R108 ;  /* 0x0000006c6d38723e */ /* 0x004fc400000000ff */
[----:B---3--:R-:W-:Y:S02]  /*d520*/  F2FP.F16.F32.PACK_AB R57, R111, R110 ;  /* 0x0000006e6f39723e */ /* 0x008fe400000000ff */
[----:B----4-:R-:W-:Y:S02]  /*d530*/  F2FP.F16.F32.PACK_AB R58, R113, R112 ;  /* 0x00000070713a723e */ /* 0x010fe400000000ff */
[----:B-----5:R-:W-:Y:S02]  /*d540*/  F2FP.F16.F32.PACK_AB R59, R115, R114 ;  /* 0x00000072733b723e */ /* 0x020fe400000000ff */
[----:B------:R-:W-:Y:S02]  /*d550*/  F2FP.F16.F32.PACK_AB R60, R117, R116 ;  /* 0x00000074753c723e */ /* 0x000fe400000000ff */
[----:B------:R-:W-:Y:S02]  /*d560*/  F2FP.F16.F32.PACK_AB R61, R76, R75 ;  /* 0x0000004b4c3d723e */ /* 0x000fe400000000ff */
[----:B------:R-:W-:-:S02]  /*d570*/  F2FP.F16.F32.PACK_AB R62, R78, R77 ;  /* 0x0000004d4e3e723e */ /* 0x000fc400000000ff */
[----:B------:R-:W-:Y:S02]  /*d580*/  F2FP.F16.F32.PACK_AB R63, R81, R79 ;  /* 0x0000004f513f723e */ /* 0x000fe400000000ff */
[----:B------:R-:W-:Y:S02]  /*d590*/  F2FP.F16.F32.PACK_AB R64, R68, R80 ;  /* 0x000000504440723e */ /* 0x000fe400000000ff */
[----:B------:R-:W-:Y:S02]  /*d5a0*/  F2FP.F16.F32.PACK_AB R65, R70, R69 ;  /* 0x000000454641723e */ /* 0x000fe400000000ff */
[----:B------:R-:W-:Y:S02]  /*d5b0*/  F2FP.F16.F32.PACK_AB R66, R72, R71 ;  /* 0x000000474842723e */ /* 0x000fe400000000ff */
[----:B------:R-:W-:-:S04]  /*d5c0*/  F2FP.F16.F32.PACK_AB R67, R74, R73 ;  /* 0x000000494a43723e */ /* 0x000fc800000000ff */
[----:B------:R0:W-:Y:S02]  /*d5d0*/  STTM.x64 tmem[UR12+0xc0], R4 ;  /* 0x0000c004000079ed */ /* 0x0001e4000834000c */
[----:B0-----:R-:W2:Y:S04]  /*d5e0*/  LDL.64 R20, [R1+0x68] ;  /* 0x0000680001147983 */ /* 0x001ea80000100a00 */
        /* <DEDUP_REMOVED lines=9> */
[----:B------:R-:W5:Y:S04]  /*d680*/  LDL.64 R50, [R1+0x50] ;  /* 0x0000500001327983 */ /* 0x000f680000100a00 */
[----:B------:R-:W5:Y:S01]  /*d690*/  LDL.64 R48, [R1+0x18] ;  /* 0x0000180001307983 */ /* 0x000f620000100a00 */
[----:B------:R-:W-:-:S03]  /*d6a0*/  IMAD.WIDE R12, R3, 0x2, R222 ;  /* 0x00000002030c7825 */ /* 0x000fc600078e02de */
[----:B------:R-:W5:Y:S01]  /*d6b0*/  LDL.64 R58, [R1+0x48] ;  /* 0x00004800013a7983 */ /* 0x000f620000100a00 */
[----:B------:R-:W-:-:S03]  /*d6c0*/  IMAD.WIDE R10, R3, 0x2, R166 ;  /* 0x00000002030a7825 */ /* 0x000fc600078e02a6 */
[----:B------:R-:W5:Y:S01]  /*d6d0*/  LDG.E.U16 R13, desc[UR28][R12.64] ;  /* 0x0000001c0c0d7981 */ /* 0x000f62000c1e1500 */
[----:B------:R-:W-:-:S03]  /*d6e0*/  IMAD.WIDE R8, R3, 0x2, R150 ;  /* 0x0000000203087825 */ /* 0x000fc600078e0296 */
[----:B------:R-:W5:Y:S01]  /*d6f0*/  LDL.64 R56, [R1+0x10] ;  /* 0x0000100001387983 */ /* 0x000f620000100a00 */
[----:B------:R-:W-:-:S03]  /*d700*/  IMAD.WIDE R6, R3, 0x2, R204 ;  /* 0x0000000203067825 */ /* 0x000fc600078e02cc */
[----:B------:R-:W5:Y:S01]  /*d710*/  LDG.E.U16 R12, desc[UR28][R10.64] ;  /* 0x0000001c0a0c7981 */ /* 0x000f62000c1e1500 */
[----:B------:R-:W-:-:S03]  /*d720*/  IMAD.WIDE R16, R3, 0x2, R236 ;  /* 0x0000000203107825 */ /* 0x000fc600078e02ec */
[----:B------:R-:W5:Y:S01]  /*d730*/  LDL.64 R62, [R1+0x78] ;  /* 0x00007800013e7983 */ /* 0x000f620000100a00 */
[----:B------:R-:W-:-:S03]  /*d740*/  IMAD.WIDE R18, R3, 0x2, R200 ;  /* 0x0000000203127825 */ /* 0x000fc600078e02c8 */
[----:B------:R-:W5:Y:S04]  /*d750*/  LDL.64 R66, [R1+0x40] ;  /* 0x0000400001427983 */ /* 0x000f680000100a00 */
[----:B------:R0:W5:Y:S04]  /*d760*/  LDG.E.U16 R10, desc[UR28][R6.64] ;  /* 0x0000001c060a7981 */ /* 0x000168000c1e1500 */
[----:B------:R1:W5:Y:S04]  /*d770*/  LDG.E.U16 R11, desc[UR28][R8.64] ;  /* 0x0000001c080b7981 */ /* 0x000368000c1e1500 */
[----:B------:R-:W5:Y:S01]  /*d780*/  LDL.64 R64, [R1+0x8] ;  /* 0x0000080001407983 */ /* 0x000f620000100a00 */
[----:B0-----:R-:W-:-:S04]  /*d790*/  IMAD.WIDE R6, R3, 0x2, R198 ;  /* 0x0000000203067825 */ /* 0x001fc800078e02c6 */
[C---:B-1----:R-:W-:Y:S02]  /*d7a0*/  IMAD.WIDE R8, R3.reuse, 0x2, R202 ;  /* 0x0000000203087825 */ /* 0x042fe400078e02ca */
[----:B------:R-:W5:Y:S04]  /*d7b0*/  LDG.E.U16 R7, desc[UR28][R6.64] ;  /* 0x0000001c06077981 */ /* 0x000f68000c1e1500 */
[----:B------:R-:W5:Y:S04]  /*d7c0*/  LDG.E.U16 R9, desc[UR28][R8.64] ;  /* 0x0000001c08097981 */ /* 0x000f68000c1e1500 */
[----:B------:R0:W5:Y:S04]  /*d7d0*/  LDG.E.U16 R6, desc[UR28][R16.64] ;  /* 0x0000001c10067981 */ /* 0x000168000c1e1500 */
[----:B------:R3:W5:Y:S01]  /*d7e0*/  LDG.E.U16 R8, desc[UR28][R18.64] ;  /* 0x0000001c12087981 */ /* 0x000762000c1e1500 */
[----:B0-----:R-:W-:-:S04]  /*d7f0*/  IMAD.WIDE R16, R3, 0x2, R148 ;  /* 0x0000000203107825 */ /* 0x001fc800078e0294 */
[----:B--2---:R-:W-:-:S05]  /*d800*/  IMAD.WIDE R20, R3, 0x2, R20 ;  /* 0x0000000203147825 */ /* 0x004fca00078e0214 */
[----:B------:R0:W2:Y:S01]  /*d810*/  LDG.E.U16 R31, desc[UR28][R20.64] ;  /* 0x0000001c141f7981 */ /* 0x0000a2000c1e1500 */
[----:B---3--:R-:W-:-:S03]  /*d820*/  IMAD.WIDE R18, R3, 0x2, R28 ;  /* 0x0000000203127825 */ /* 0x008fc600078e021c */
[----:B------:R1:W3:Y:S01]  /*d830*/  LDG.E.U16 R29, desc[UR28][R16.64] ;  /* 0x0000001c101d7981 */ /* 0x0002e2000c1e1500 */
[----:B------:R-:W-:-:S03]  /*d840*/  IMAD.WIDE R14, R3, 0x2, R220 ;  /* 0x00000002030e7825 */ /* 0x000fc600078e02dc */
[----:B------:R-:W2:Y:S01]  /*d850*/  LDG.E.U16 R30, desc[UR28][R18.64] ;  /* 0x0000001c121e7981 */ /* 0x000ea2000c1e1500 */
[----:B0-----:R-:W-:-:S03]  /*d860*/  IMAD.WIDE R20, R3, 0x2, R162 ;  /* 0x0000000203147825 */ /* 0x001fc600078e02a2 */
[----:B------:R-:W2:Y:S01]  /*d870*/  LDG.E.U16 R5, desc[UR28][R14.64] ;  /* 0x0000001c0e057981 */ /* 0x000ea2000c1e1500 */
[----:B-1----:R-:W-:-:S03]  /*d880*/  IMAD.WIDE R16, R3, 0x2, R234 ;  /* 0x0000000203107825 */ /* 0x002fc600078e02ea */
[----:B------:R0:W2:Y:S04]  /*d890*/  LDG.E.U16 R36, desc[UR28][R20.64] ;  /* 0x0000001c14247981 */ /* 0x0000a8000c1e1500 */
[----:B------:R4:W2:Y:S01]  /*d8a0*/  LDG.E.U16 R34, desc[UR28][R16.64] ;  /* 0x0000001c10227981 */ /* 0x0008a2000c1e1500 */
[----:B0-----:R-:W-:-:S04]  /*d8b0*/  IMAD.WIDE R20, R3, 0x2, R248 ;  /* 0x0000000203147825 */ /* 0x001fc800078e02f8 */
[C---:B----4-:R-:W-:Y:S02]  /*d8c0*/  IMAD.WIDE R16, R3.reuse, 0x2, R40 ;  /* 0x0000000203107825 */ /* 0x050fe400078e0228 */
[----:B------:R5:W4:Y:S02]  /*d8d0*/  LDG.E.U16 R41, desc[UR28][R20.64] ;  /* 0x0000001c14297981 */ /* 0x000b24000c1e1500 */
[C---:B-----5:R-:W-:Y:S02]  /*d8e0*/  IMAD.WIDE R20, R3.reuse, 0x2, R54 ;  /* 0x0000000203147825 */ /* 0x060fe400078e0236 */
[----:B------:R-:W5:Y:S02]  /*d8f0*/  LDL.64 R54, [R1+0x80] ;  /* 0x0000800001367983 */ /* 0x000f640000100a00 */
[C---:B------:R-:W-:Y:S02]  /*d900*/  IMAD.WIDE R14, R3.reuse, 0x2, R164 ;  /* 0x00000002030e7825 */ /* 0x040fe400078e02a4 */
[----:B------:R-:W2:Y:S04]  /*d910*/  LDG.E.U16 R20, desc[UR28][R20.64] ;  /* 0x0000001c14147981 */ /* 0x000ea8000c1e1500 */
[----:B------:R0:W2:Y:S01]  /*d920*/  LDG.E.U16 R28, desc[UR28][R14.64] ;  /* 0x0000001c0e1c7981 */ /* 0x0000a2000c1e1500 */
[----:B------:R-:W-:-:S04]  /*d930*/  IMAD.WIDE R22, R3, 0x2, R22 ;  /* 0x0000000203167825 */ /* 0x000fc800078e0216 */
[C---:B------:R-:W-:Y:S01]  /*d940*/  IMAD.WIDE R18, R3.reuse, 0x2, R218 ;  /* 0x0000000203127825 */ /* 0x040fe200078e02da */
[----:B------:R1:W2:Y:S03]  /*d950*/  LDG.E.U16 R32, desc[UR28][R22.64] ;  /* 0x0000001c16207981 */ /* 0x0002a6000c1e1500 */
[C---:B0-----:R-:W-:Y:S01]  /*d960*/  IMAD.WIDE R14, R3.reuse, 0x2, R250 ;  /* 0x00000002030e7825 */ /* 0x041fe200078e02fa */
[----:B------:R0:W2:Y:S04]  /*d970*/  LDG.E.U16 R35, desc[UR28][R18.64] ;  /* 0x0000001c12237981 */ /* 0x0000a8000c1e1500 */
[----:B------:R0:W2:Y:S01]  /*d980*/  LDG.E.U16 R33, desc[UR28][R14.64] ;  /* 0x0000001c0e217981 */ /* 0x0000a2000c1e1500 */
[----:B-1----:R-:W-:-:S04]  /*d990*/  IMAD.WIDE R22, R3, 0x2, R146 ;  /* 0x0000000203167825 */ /* 0x002fc800078e0292 */
[C---:B0-----:R-:W-:Y:S01]  /*d9a0*/  IMAD.WIDE R18, R3.reuse, 0x2, R38 ;  /* 0x0000000203127825 */ /* 0x041fe200078e0226 */
[----:B------:R0:W2:Y:S03]  /*d9b0*/  LDG.E.U16 R37, desc[UR28][R22.64] ;  /* 0x0000001c16257981 */ /* 0x0000a6000c1e1500 */
[C---:B------:R-:W-:Y:S01]  /*d9c0*/  IMAD.WIDE R14, R3.reuse, 0x2, R42 ;  /* 0x00000002030e7825 */ /* 0x040fe200078e022a */
        /* <DEDUP_REMOVED lines=12> */
[----:B0-----:R-:W-:-:S03]  /*da90*/  IMAD.WIDE R14, R3, 0x2, R52 ;  /* 0x00000002030e7825 */ /* 0x001fc600078e0234 */
[----:B------:R-:W2:Y:S01]  /*daa0*/  LDG.E.U16 R22, desc[UR28][R22.64] ;  /* 0x0000001c16167981 */ /* 0x000ea2000c1e1500 */
[----:B-1----:R-:W-:-:S03]  /*dab0*/  IMAD.WIDE R16, R3, 0x2, R246 ;  /* 0x0000000203107825 */ /* 0x002fc600078e02f6 */
[----:B------:R0:W2:Y:S01]  /*dac0*/  LDG.E.U16 R21, desc[UR28][R14.64] ;  /* 0x0000001c0e157981 */ /* 0x0000a2000c1e1500 */
[----:B------:R-:W-:-:S03]  /*dad0*/  IMAD.WIDE R18, R3, 0x2, R230 ;  /* 0x0000000203127825 */ /* 0x000fc600078e02e6 */
[----:B------:R1:W2:Y:S01]  /*dae0*/  LDG.E.U16 R23, desc[UR28][R16.64] ;  /* 0x0000001c10177981 */ /* 0x0002a2000c1e1500 */
[----:B0-----:R-:W-:-:S03]  /*daf0*/  IMAD.WIDE R14, R3, 0x2, R214 ;  /* 0x00000002030e7825 */ /* 0x001fc600078e02d6 */
[----:B------:R-:W2:Y:S01]  /*db00*/  LDG.E.U16 R18, desc[UR28][R18.64] ;  /* 0x0000001c12127981 */ /* 0x000ea2000c1e1500 */
[----:B-1----:R-:W-:-:S03]  /*db10*/  IMAD.WIDE R16, R3, 0x2, R158 ;  /* 0x0000000203107825 */ /* 0x002fc600078e029e */
[----:B------:R0:W2:Y:S04]  /*db20*/  LDG.E.U16 R19, desc[UR28][R14.64] ;  /* 0x0000001c0e137981 */ /* 0x0000a8000c1e1500 */
[----:B------:R-:W2:Y:S01]  /*db30*/  LDG.E.U16 R16, desc[UR28][R16.64] ;  /* 0x0000001c10107981 */ /* 0x000ea2000c1e1500 */
[----:B0-----:R-:W-:-:S05]  /*db40*/  IMAD.WIDE R14, R3, 0x2, R142 ;  /* 0x00000002030e7825 */ /* 0x001fca00078e028e */
[----:B------:R0:W2:Y:S02]  /*db50*/  LDG.E.U16 R17, desc[UR28][R14.64] ;  /* 0x0000001c0e117981 */ /* 0x0000a4000c1e1500 */
        /* <DEDUP_REMOVED lines=15> */
[----:B------:R5:W2:Y:S01]  /*dc50*/  LDG.E.U16 R53, desc[UR28][R14.64] ;  /* 0x0000001c0e357981 */ /* 0x000aa2000c1e1500 */
[----:B------:R-:W-:Y:S02]  /*dc60*/  MOV R128, R134 ;  /* 0x0000008600807202 */ /* 0x000fe40000000f00 */
[----:B------:R-:W-:Y:S01]  /*dc70*/  MOV R129, R135 ;  /* 0x0000008700817202 */ /* 0x000fe20000000f00 */
[----:B------:R-:W-:-:S04]  /*dc80*/  IMAD.WIDE R126, R3, 0x2, R208 ;  /* 0x00000002037e7825 */ /* 0x000fc800078e02d0 */
[C---:B------:R-:W-:Y:S01]  /*dc90*/  IMAD.WIDE R128, R3.reuse, 0x2, R128 ;  /* 0x0000000203807825 */ /* 0x040fe200078e0280 */
[----:B------:R-:W2:Y:S03]  /*dca0*/  LDG.E.U16 R27, desc[UR28][R126.64] ;  /* 0x0000001c7e1b7981 */ /* 0x000ea6000c1e1500 */
[C---:B------:R-:W-:Y:S01]  /*dcb0*/  IMAD.WIDE R124, R3.reuse, 0x2, R212 ;  /* 0x00000002037c7825 */ /* 0x040fe200078e02d4 */
[----:B------:R-:W2:Y:S03]  /*dcc0*/  LDG.E.U16 R4, desc[UR28][R128.64] ;  /* 0x0000001c80047981 */ /* 0x000ea6000c1e1500 */
[C---:B------:R-:W-:Y:S01]  /*dcd0*/  IMAD.WIDE R122, R3.reuse, 0x2, R206 ;  /* 0x00000002037a7825 */ /* 0x040fe200078e02ce */
[----:B------:R-:W2:Y:S03]  /*dce0*/  LDG.E.U16 R26, desc[UR28][R124.64] ;  /* 0x0000001c7c1a7981 */ /* 0x000ea6000c1e1500 */
[C---:B------:R-:W-:Y:S01]  /*dcf0*/  IMAD.WIDE R120, R3.reuse, 0x2, R238 ;  /* 0x0000000203787825 */ /* 0x040fe200078e02ee */
[----:B------:R-:W2:Y:S04]  /*dd00*/  LDG.E.U16 R25, desc[UR28][R122.64] ;  /* 0x0000001c7a197981 */ /* 0x000ea8000c1e1500 */
[----:B------:R-:W2:Y:S01]  /*dd10*/  LDG.E.U16 R24, desc[UR28][R120.64] ;  /* 0x0000001c78187981 */ /* 0x000ea2000c1e1500 */
[----:B-----5:R-:W-:-:S05]  /*dd20*/  IMAD.WIDE R14, R3, 0x2, R54 ;  /* 0x00000002030e7825 */ /* 0x020fca00078e0236 */
[----:B------:R0:W5:Y:S02]  /*dd30*/  LDG.E.U16 R54, desc[UR28][R14.64] ;  /* 0x0000001c0e367981 */ /* 0x000164000c1e1500 */
        /* <DEDUP_REMOVED lines=15> */
[----:B------:R0:W3:Y:S02]  /*de30*/  LDG.E.U16 R62, desc[UR28][R14.64] ;  /* 0x0000001c0e3e7981 */ /* 0x0000e4000c1e1500 */
[----:B0-----:R-:W-:-:S05]  /*de40*/  IMAD.WIDE R14, R3, 0x2, R66 ;  /* 0x00000002030e7825 */ /* 0x001fca00078e0242 */
[----:B------:R0:W3:Y:S02]  /*de50*/  LDG.E.U16 R63, desc[UR28][R14.64] ;  /* 0x0000001c0e3f7981 */ /* 0x0000e4000c1e1500 */
[----:B0-----:R-:W-:-:S05]  /*de60*/  IMAD.WIDE R14, R3, 0x2, R64 ;  /* 0x00000002030e7825 */ /* 0x001fca00078e0240 */
[----:B------:R0:W3:Y:S02]  /*de70*/  LDG.E.U16 R64, desc[UR28][R14.64] ;  /* 0x0000001c0e407981 */ /* 0x0000e4000c1e1500 */
[----:B0-----:R-:W-:-:S05]  /*de80*/  IMAD.WIDE R14, R3, 0x2, R240 ;  /* 0x00000002030e7825 */ /* 0x001fca00078e02f0 */
[----:B------:R0:W3:Y:S02]  /*de90*/  LDG.E.U16 R65, desc[UR28][R14.64] ;  /* 0x0000001c0e417981 */ /* 0x0000e4000c1e1500 */
[----:B0-----:R-:W-:-:S05]  /*dea0*/  IMAD.WIDE R14, R3, 0x2, R224 ;  /* 0x00000002030e7825 */ /* 0x001fca00078e02e0 */
[----:B------:R0:W4:Y:S02]  /*deb0*/  LDG.E.U16 R66, desc[UR28][R14.64] ;  /* 0x0000001c0e427981 */ /* 0x000124000c1e1500 */
[----:B0-----:R-:W-:-:S05]  /*dec0*/  IMAD.WIDE R14, R3, 0x2, R168 ;  /* 0x00000002030e7825 */ /* 0x001fca00078e02a8 */
[----:B------:R0:W4:Y:S02]  /*ded0*/  LDG.E.U16 R67, desc[UR28][R14.64] ;  /* 0x0000001c0e437981 */ /* 0x000124000c1e1500 */
[----:B0-----:R-:W-:-:S05]  /*dee0*/  IMAD.WIDE R14, R3, 0x2, R152 ;  /* 0x00000002030e7825 */ /* 0x001fca00078e0298 */
[----:B------:R0:W4:Y:S02]  /*def0*/  LDG.E.U16 R119, desc[UR28][R14.64] ;  /* 0x0000001c0e777981 */ /* 0x000124000c1e1500 */
[----:B0-----:R-:W-:-:S06]  /*df00*/  IMAD.WIDE R14, R3, 0x2, R136 ;  /* 0x00000002030e7825 */ /* 0x001fcc00078e0288 */
[----:B------:R-:W5:Y:S01]  /*df10*/  LDG.E.U16 R14, desc[UR28][R14.64] ;  /* 0x0000001c0e0e7981 */ /* 0x000f62000c1e1500 */
[----:B------:R-:W-:-:S04]  /*df20*/  FADD R118, R175, R118 ;  /* 0x00000076af767221 */ /* 0x000fc80000000000 */
        /* <DEDUP_REMOVED lines=43> */
[----:B------:R-:W-:Y:S01]  /*e1e0*/  FADD R118, R196, R118 ;  /* 0x00000076c4767221 */ /* 0x000fe20000000000 */
[----:B------:R-:W-:-:S03]  /*e1f0*/  LOP3.LUT R120, R132, 0x10, RZ, 0x3c, !PT ;  /* 0x0000001084787812 */ /* 0x000fc600078e3cff */
[----:B------:R-:W-:Y:S01]  /*e200*/  FADD R118, R104, R118 ;  /* 0x0000007668767221 */ /* 0x000fe20000000000 */
[----:B--2---:R-:W-:Y:S03]  /*e210*/  STS.U16 [R132+UR14+0xc000], R4 ;  /* 0x00c0000484007988 */ /* 0x004fe6000800040e */
[----:B------:R-:W-:Y:S01]  /*e220*/  FADD R118, R105, R118 ;  /* 0x0000007669767221 */ /* 0x000fe20000000000 */
[----:B------:R-:W-:Y:S04]  /*e230*/  STS.U16 [R132+UR14+0xc400], R27 ;  /* 0x00c4001b84007988 */ /* 0x000fe8000800040e */
[----:B------:R-:W-:Y:S04]  /*e240*/  STS.U16 [R132+UR14+0xc800], R26 ;  /* 0x00c8001a84007988 */ /* 0x000fe8000800040e */
[----:B------:R-:W-:Y:S04]  /*e250*/  STS.U16 [R132+UR14+0xcc00], R25 ;  /* 0x00cc001984007988 */ /* 0x000fe8000800040e */
[----:B------:R-:W-:Y:S04]  /*e260*/  STS.U16 [R132+UR14+0xd000], R24 ;  /* 0x00d0001884007988 */ /* 0x000fe8000800040e */
[----:B------:R-:W-:Y:S04]  /*e270*/  STS.U16 [R132+UR14+0xd400], R13 ;  /* 0x00d4000d84007988 */ /* 0x000fe8000800040e */
[----:B------:R-:W-:Y:S04]  /*e280*/  STS.U16 [R132+UR14+0xd800], R12 ;  /* 0x00d8000c84007988 */ /* 0x000fe8000800040e */
[----:B------:R-:W-:Y:S01]  /*e290*/  STS.U16 [R132+UR14+0xdc00], R11 ;  /* 0x00dc000b84007988 */ /* 0x000fe2000800040e */
[----:B------:R-:W-:-:S03]  /*e2a0*/  FADD R118, R106, R118 ;  /* 0x000000766a767221 */ /* 0x000fc60000000000 */
[----:B------:R-:W-:Y:S01]  /*e2b0*/  STS.U16 [R120+UR14+0xc080], R10 ;  /* 0x00c0800a78007988 */ /* 0x000fe2000800040e */
[----:B------:R-:W-:-:S03]  /*e2c0*/  LOP3.LUT R121, R132, 0x20, RZ, 0x3c, !PT ;  /* 0x0000002084797812 */ /* 0x000fc600078e3cff */
[----:B------:R-:W-:Y:S04]  /*e2d0*/  STS.U16 [R120+UR14+0xc480], R9 ;  /* 0x00c4800978007988 */ /* 0x000fe8000800040e */
[----:B------:R-:W-:Y:S04]  /*e2e0*/  STS.U16 [R120+UR14+0xc880], R8 ;  /* 0x00c8800878007988 */ /* 0x000fe8000800040e */
[----:B------:R-:W-:Y:S01]  /*e2f0*/  STS.U16 [R120+UR14+0xcc80], R7 ;  /* 0x00cc800778007988 */ /* 0x000fe2000800040e */
[----:B------:R-:W-:-:S03]  /*e300*/  FADD R118, R107, R118 ;  /* 0x000000766b767221 */ /* 0x000fc60000000000 */
[----:B------:R-:W-:Y:S04]  /*e310*/  STS.U16 [R120+UR14+0xd080], R6 ;  /* 0x00d0800678007988 */ /* 0x000fe8000800040e */
[----:B------:R-:W-:Y:S04]  /*e320*/  STS.U16 [R120+UR14+0xd480], R5 ;  /* 0x00d4800578007988 */ /* 0x000fe8000800040e */
[----:B------:R-:W-:Y:S04]  /*e330*/  STS.U16 [R120+UR14+0xd880], R28 ;  /* 0x00d8801c78007988 */ /* 0x000fe8000800040e */
[----:B---3--:R0:W-:Y:S01]  /*e340*/  STS.U16 [R120+UR14+0xdc80], R29 ;  /* 0x00dc801d78007988 */ /* 0x0081e2000800040e */
[----:B------:R-:W-:-:S03]  /*e350*/  FADD R118, R108, R118 ;  /* 0x000000766c767221 */ /* 0x000fc60000000000 */
[----:B------:R-:W-:Y:S04]  /*e360*/  STS.U16 [R121+UR14+0xc100], R30 ;  /* 0x00c1001e79007988 */ /* 0x000fe8000800040e */
[----:B------:R-:W-:Y:S01]  /*e370*/  STS.U16 [R121+UR14+0xc500], R31 ;  /* 0x00c5001f79007988 */ /* 0x000fe2000800040e */
[----:B0-----:R-:W-:-:S03]  /*e380*/  LOP3.LUT R120, R132, 0x30, RZ, 0x3c, !PT ;  /* 0x0000003084787812 */ /* 0x001fc600078e3cff */
[----:B------:R-:W-:Y:S04]  /*e390*/  STS.U16 [R121+UR14+0xc900], R32 ;  /* 0x00c9002079007988 */ /* 0x000fe8000800040e */
[----:B------:R-:W-:Y:S01]  /*e3a0*/  STS.U16 [R121+UR14+0xcd00], R33 ;  /* 0x00cd002179007988 */ /* 0x000fe2000800040e */
[----:B------:R-:W-:-:S03]  /*e3b0*/  FADD R118, R109, R118 ;  /* 0x000000766d767221 */ /* 0x000fc60000000000 */
[----:B------:R-:W-:Y:S04]  /*e3c0*/  STS.U16 [R121+UR14+0xd100], R34 ;  /* 0x00d1002279007988 */ /* 0x000fe8000800040e */
[----:B------:R-:W-:Y:S04]  /*e3d0*/  STS.U16 [R121+UR14+0xd500], R35 ;  /* 0x00d5002379007988 */ /* 0x000fe8000800040e */
[----:B------:R-:W-:Y:S04]  /*e3e0*/  STS.U16 [R121+UR14+0xd900], R36 ;  /* 0x00d9002479007988 */ /* 0x000fe8000800040e */
[----:B------:R0:W-:Y:S01]  /*e3f0*/  STS.U16 [R121+UR14+0xdd00], R37 ;  /* 0x00dd002579007988 */ /* 0x0001e2000800040e */
[----:B------:R-:W-:-:S03]  /*e400*/  FADD R118, R110, R118 ;  /* 0x000000766e767221 */ /* 0x000fc60000000000 */
[----:B------:R-:W-:Y:S04]  /*e410*/  STS.U16 [R120+UR14+0xc180], R38 ;  /* 0x00c1802678007988 */ /* 0x000fe8000800040e */
[----:B------:R-:W-:Y:S01]  /*e420*/  STS.U16 [R120+UR14+0xc580], R39 ;  /* 0x00c5802778007988 */ /* 0x000fe2000800040e */
[----:B0-----:R-:W-:-:S03]  /*e430*/  LOP3.LUT R121, R132, 0x40, RZ, 0x3c, !PT ;  /* 0x0000004084797812 */ /* 0x001fc600078e3cff */
[----:B------:R-:W-:Y:S04]  /*e440*/  STS.U16 [R120+UR14+0xc980], R40 ;  /* 0x00c9802878007988 */ /* 0x000fe8000800040e */
[----:B----4-:R-:W-:Y:S01]  /*e450*/  STS.U16 [R120+UR14+0xcd80], R41 ;  /* 0x00cd802978007988 */ /* 0x010fe2000800040e */
        /* <DEDUP_REMOVED lines=28> */
[----:B-----5:R-:W-:Y:S04]  /*e620*/  STS.U16 [R4+UR14+0xc300], R54 ;  /* 0x00c3003604007988 */ /* 0x020fe8000800040e */
[----:B------:R-:W-:Y:S04]  /*e630*/  STS.U16 [R4+UR14+0xc700], R55 ;  /* 0x00c7003704007988 */ /* 0x000fe8000800040e */
[----:B------:R-:W-:Y:S04]  /*e640*/  STS.U16 [R4+UR14+0xcb00], R56 ;  /* 0x00cb003804007988 */ /* 0x000fe8000800040e */
[----:B------:R-:W-:Y:S01]  /*e650*/  STS.U16 [R4+UR14+0xcf00], R57 ;  /* 0x00cf003904007988 */ /* 0x000fe2000800040e */
[----:B------:R-:W-:-:S03]  /*e660*/  FADD R118, R117, R118 ;  /* 0x0000007675767221 */ /* 0x000fc60000000000 */
[----:B------:R-:W-:Y:S01]  /*e670*/  STS.U16 [R4+UR14+0xd300], R58 ;  /* 0x00d3003a04007988 */ /* 0x000fe2000800040e */
[----:B------:R-:W-:-:S03]  /*e680*/  FADD R82, -R0, R174 ;  /* 0x000000ae00527221 */ /* 0x000fc60000000100 */
[----:B------:R-:W-:Y:S04]  /*e690*/  STS.U16 [R4+UR14+0xd700], R59 ;  /* 0x00d7003b04007988 */ /* 0x000fe8000800040e */
[----:B------:R-:W-:Y:S04]  /*e6a0*/  STS.U16 [R4+UR14+0xdb00], R60 ;  /* 0x00db003c04007988 */ /* 0x000fe8000800040e */
[----:B------:R-:W-:Y:S01]  /*e6b0*/  STS.U16 [R4+UR14+0xdf00], R61 ;  /* 0x00df003d04007988 */ /* 0x000fe2000800040e */
[----:B------:R-:W-:-:S03]  /*e6c0*/  FADD R118, R75, R118 ;  /* 0x000000764b767221 */ /* 0x000fc60000000000 */
        /* <DEDUP_REMOVED lines=8> */
[----:B------:R-:W-:Y:S01]  /*e750*/  FMUL R75, R82, 1.4426950216293334961 ;  /* 0x3fb8aa3b524b7820 */ /* 0x000fe20000400000 */
[----:B------:R-:W1:Y:S02]  /*e760*/  FENCE.VIEW.ASYNC.T ;  /* 0x00000000000073c6 */ /* 0x000e640000000200 */
[----:B-1----:R-:W-:Y:S06]  /*e770*/  BAR.SYNC.DEFER_BLOCKING 0x0 ;  /* 0x0000000000007b1d */ /* 0x002fec0000010000 */
[----:B0-----:R-:W0:Y:S01]  /*e780*/  LDTM.x64 R4, tmem[UR12] ;  /* 0x0000000c000479ee */ /* 0x001e220008340000 */
[----:B------:R-:W0:Y:S01]  /*e790*/  MUFU.EX2 R75, R75 ;  /* 0x0000004b004b7308 */ /* 0x000e220000000800 */
[----:B------:R-:W-:Y:S01]  /*e7a0*/  NOP ;  /* 0x0000000000007918 */ /* 0x000fe20000000000 */
[C---:B0-----:R-:W-:Y:S01]  /*e7b0*/  FMUL R4, R75.reuse, R4 ;  /* 0x000000044b047220 */ /* 0x041fe20000400000 */
        /* <DEDUP_REMOVED lines=63> */
[----:B------:R0:W-:Y:S01]  /*ebb0*/  STTM.x64 tmem[UR12], R4 ;  /* 0x00000004000079ed */ /* 0x0001e2000834000c */
[----:B------:R-:W1:Y:S02]  /*ebc0*/  FENCE.VIEW.ASYNC.T ;  /* 0x00000000000073c6 */ /* 0x000e640000000200 */
[----:B-1----:R-:W-:Y:S01]  /*ebd0*/  BAR.SYNC.DEFER_BLOCKING 0x0 ;  /* 0x0000000000007b1d */ /* 0x002fe20000010000 */
[----:B------:R-:W-:-:S04]  /*ebe0*/  FADD R118, R76, R118 ;  /* 0x000000764c767221 */ /* 0x000fc80000000000 */
[----:B------:R-:W-:-:S04]  /*ebf0*/  FADD R118, R77, R118 ;  /* 0x000000764d767221 */ /* 0x000fc80000000000 */
[----:B------:R-:W-:-:S04]  /*ec00*/  FADD R118, R78, R118 ;  /* 0x000000764e767221 */ /* 0x000fc80000000000 */
[----:B------:R-:W-:Y:S01]  /*ec10*/  FADD R118, R79, R118 ;  /* 0x000000764f767221 */ /* 0x000fe20000000000 */
[----:B------:R1:W-:Y:S06]  /*ec20*/  MEMBAR.ALL.CTA ;  /* 0x0000000000007992 */ /* 0x0003ec0000008000 */
[----:B-1----:R-:W1:Y:S01]  /*ec30*/  FENCE.VIEW.ASYNC.S ;  /* 0x00000000000073c6 */ /* 0x002e620000000000 */
[----:B------:R-:W-:-:S04]  /*ec40*/  FADD R81, R81, R118 ;  /* 0x0000007651517221 */ /* 0x000fc80000000000 */
[----:B------:R-:W-:-:S04]  /*ec50*/  FADD R80, R80, R81 ;  /* 0x0000005150507221 */ /* 0x000fc80000000000 */
[----:B------:R-:W-:-:S04]  /*ec60*/  FADD R80, R68, R80 ;  /* 0x0000005044507221 */ /* 0x000fc80000000000 */
[----:B------:R-:W-:-:S04]  /*ec70*/  FADD R80, R69, R80 ;  /* 0x0000005045507221 */ /* 0x000fc80000000000 */
[----:B------:R-:W-:-:S04]  /*ec80*/  FADD R80, R70, R80 ;  /* 0x0000005046507221 */ /* 0x000fc80000000000 */
[----:B------:R-:W-:-:S04]  /*ec90*/  FADD R80, R71, R80 ;  /* 0x0000005047507221 */ /* 0x000fc80000000000 */
[----:B------:R-:W-:Y:S01]  /*eca0*/  FADD R80, R72, R80 ;  /* 0x0000005048507221 */ /* 0x000fe20000000000 */
[----:B------:R-:W-:-:S03]  /*ecb0*/  ULEA UR11, UR21, UR14, 0x3 ;  /* 0x0000000e150b7291 */ /* 0x000fc6000f8e18ff */
[----:B------:R-:W-:Y:S01]  /*ecc0*/  FADD R80, R73, R80 ;  /* 0x0000005049507221 */ /* 0x000fe20000000000 */
[----:B------:R-:W-:-:S03]  /*ecd0*/  UIADD3 UR11, UPT, UPT, UR11, 0x10000, URZ ;  /* 0x000100000b0b7890 */ /* 0x000fc6000fffe0ff */
[----:B------:R-:W-:Y:S01]  /*ece0*/  FADD R80, R74, R80 ;  /* 0x000000504a507221 */ /* 0x000fe20000000000 */
[----:B------:R-:W-:Y:S01]  /*ecf0*/  UMOV UR7, UR4 ;  /* 0x0000000400077c82 */ /* 0x000fe20008000000 */
[----:B-1----:R-:W-:Y:S06]  /*ed00*/  BAR.SYNC.DEFER_BLOCKING 0x0 ;  /* 0x0000000000007b1d */ /* 0x002fec0000010000 */
[----:B------:R-:W-:Y:S05]  /*ed10*/  BRA.U UP1, `(.L_x_16) ;  /* 0x0000000101947547 */ /* 0x000fea000b800000 */
[----:B------:R-:W-:Y:S02]  /*ed20*/  UIADD3 UR25, UPT, UPT, UR13, 0xc8, URZ ;  /* 0x000000c80d197890 */ /* 0x000fe4000fffe0ff */
[----:B------:R-:W-:Y:S02]  /*ed30*/  UIADD3 UR67, UPT, UPT, UR13, 0xd0, URZ ;  /* 0x000000d00d437890 */ /* 0x000fe4000fffe0ff */
[----:B------:R-:W-:Y:S02]  /*ed40*/  UIADD3 UR68, UPT, UPT, UR13, 0xd8, URZ ;  /* 0x000000d80d447890 */ /* 0x000fe4000fffe0ff */
[----:B------:R-:W-:Y:S02]  /*ed50*/  UIADD3 UR69, UPT, UPT, UR13, 0xe0, URZ ;  /* 0x000000e00d457890 */ /* 0x000fe4000fffe0ff */
[----:B------:R-:W-:Y:S02]  /*ed60*/  UIADD3 UR70, UPT, UPT, UR13, 0xe8, URZ ;  /* 0x000000e80d467890 */ /* 0x000fe4000fffe0ff */
[----:B------:R-:W-:Y:S01]  /*ed70*/  UIADD3 UR71, UPT, UPT, UR13, 0xf0, URZ ;  /* 0x000000f00d477890 */ /* 0x000fe2000fffe0ff */
[----:B------:R-:W-:Y:S01]  /*ed80*/  UMOV UR8, 0x0 ;  /* 0x0000000000087882 */ /* 0x000fe20000000000 */
[----:B------:R-:W-:Y:S01]  /*ed90*/  UMOV UR9, 0x8100010 ;  /* 0x0810001000097882 */ /* 0x000fe20000000000 */
[----:B------:R-:W-:Y:S01]  /*eda0*/  UMOV UR23, 0x40004040 ;  /* 0x4000404000177882 */ /* 0x000fe20000000000 */
[----:B------:R-:W-:-:S02]  /*edb0*/  UIADD3 UR72, UPT, UPT, UR13, 0xf8, URZ ;  /* 0x000000f80d487890 */ /* 0x000fc4000fffe0ff */
        /* <DEDUP_REMOVED lines=16> */
[----:B------:R-:W-:Y:S01]  /*eec0*/  UMOV UR4, UR11 ;  /* 0x0000000b00047c82 */ /* 0x000fe20008000000 */
[----:B------:R-:W-:Y:S01]  /*eed0*/  UMOV UR5, URZ ;  /* 0x000000ff00057c82 */ /* 0x000fe20008000000 */
[----:B------:R1:W-:Y:S01]  /*eee0*/  UTCHMMA tmem[UR69], gdesc[UR44], tmem[UR13], tmem[UR58], idesc[UR59], UPT ;  /* 0x00ff3a2c450079ea */ /* 0x0003e2000b80000d */
[----:B------:R-:W-:Y:S01]  /*eef0*/  UMOV UR64, 0x0 ;  /* 0x0000000000407882 */ /* 0x000fe20000000000 */
[----:B------:R-:W-:Y:S01]  /*ef00*/  UMOV UR65, 0x8100010 ;  /* 0x0810001000417882 */ /* 0x000fe20000000000 */
[----:B------:R1:W-:Y:S01]  /*ef10*/  UTCHMMA tmem[UR70], gdesc[UR46], tmem[UR13], tmem[UR60], idesc[UR61], UPT ;  /* 0x00ff3c2e460079ea */ /* 0x0003e2000b80000d */
[----:B------:R-:W-:Y:S01]  /*ef20*/  UMOV UR4, UR4 ;  /* 0x0000000400047c82 */ /* 0x000fe20008000000 */
[----:B------:R1:W-:Y:S01]  /*ef30*/  UTCHMMA tmem[UR71], gdesc[UR48], tmem[UR13], tmem[UR62], idesc[UR63], UPT ;  /* 0x00ff3e30470079ea */ /* 0x0003e2000b80000d */
[----:B------:R1:W-:Y:S01]  /*ef40*/  UTCHMMA tmem[UR72], gdesc[UR50], tmem[UR13], tmem[UR64], idesc[UR65], UPT ;  /* 0x00ff4032480079ea */ /* 0x0003e2000b80000d */
[----:B------:R1:W-:Y:S01]  /*ef50*/  UTCBAR [UR4], URZ ;  /* 0x000000ff040073e9 */ /* 0x0003e200080000ff */
[----:B------:R-:W-:Y:S01]  /*ef60*/  NOP ;  /* 0x0000000000007918 */ /* 0x000fe20000000000 */
.L_x_16:
[----:B0-----:R-:W0:Y:S01]  /*ef70*/  LDC R4, c[0x0][0x3d4] ;  /* 0x0000f500ff047b82 */ /* 0x001e220000000800 */
[----:B------:R-:W-:Y:S01]  /*ef80*/  UIADD3 UR21, UPT, UPT, UR21, 0x1, URZ ;  /* 0x0000000115157890 */ /* 0x000fe2000fffe0ff */
[----:B------:R-:W-:Y:S01]  /*ef90*/  FFMA R133, R75, R133, R80 ;  /* 0x000000854b857223 */ /* 0x000fe20000000050 */
[----:B------:R-:W-:Y:S01]  /*efa0*/  UIADD3 UR5, UPT, UPT, UR27, -0x80, URZ ;  /* 0xffffff801b057890 */ /* 0x000fe2000fffe0ff */
[----:B------:R-:W-:Y:S01]  /*efb0*/  MOV R196, UR7 ;  /* 0x0000000700c47c02 */ /* 0x000fe20008000f00 */
[----:B------:R-:W-:Y:S01]  /*efc0*/  UISETP.GT.AND UP2, UPT, UR21, 0x1, UPT ;  /* 0x000000011500788c */ /* 0x000fe2000bf44270 */
[----:B------:R-:W-:Y:S01]  /*efd0*/  MOV R174, R0 ;  /* 0x0000000000ae7202 */ /* 0x000fe20000000f00 */
[----:B------:R-:W-:Y:S02]  /*efe0*/  UIADD3 UR6, UPT, UPT, UR6, 0x80, URZ ;  /* 0x0000008006067890 */ /* 0x000fe4000fffe0ff */
[----:B-1----:R-:W-:Y:S02]  /*eff0*/  USEL UR4, URZ, 0x1, !UP2 ;  /* 0x00000001ff047887 */ /* 0x002fe4000d000000 */
[----:B------:R-:W-:-:S02]  /*f000*/  USEL UR21, UR21, URZ, !UP2 ;  /* 0x000000ff15157287 */ /* 0x000fc4000d000000 */
[----:B------:R-:W-:Y:S02]  /*f010*/  UISETP.GE.AND UP2, UPT, UR6, UR5, UPT ;  /* 0x000000050600728c */ /* 0x000fe4000bf46270 */
[----:B------:R-:W-:Y:S01]  /*f020*/  ULOP3.LUT UR4, UR7, UR4, URZ, 0x3c, !UPT ;  /* 0x0000000407047292 */ /* 0x000fe2000f8e3cff */
[----:B0-----:R-:W-:-:S04]  /*f030*/  SHF.L.U32 R4, R4, 0x7, RZ ;  /* 0x0000000704047819 */ /* 0x001fc800000006ff */
[----:B------:R-:W-:Y:S02]  /*f040*/  IADD3 R3, PT, PT, R4, R3, RZ ;  /* 0x0000000304037210 */ /* 0x000fe40007ffe0ff */
[----:B------:R-:W0:Y:S02]  /*f050*/  LDC R4, c[0x0][0x3c4] ;  /* 0x0000f100ff047b82 */ /* 0x000e240000000800 */
[----:B0-----:R-:W-:-:S04]  /*f060*/  SHF.L.U32 R4, R4, 0x7, RZ ;  /* 0x0000000704047819 */ /* 0x001fc800000006ff */
[----:B------:R-:W-:Y:S01]  /*f070*/  IADD3 R2, PT, PT, R4, R2, RZ ;  /* 0x0000000204027210 */ /* 0x000fe20007ffe0ff */
[----:B------:R-:W-:Y:S06]  /*f080*/  BRA.U !UP2, `(.L_x_17) ;  /* 0xffffffa50a987547 */ /* 0x000fec000b83ffff */
.L_x_12:
[C---:B------:R-:W-:Y:S01]  /*f090*/  FMUL R2, R133.reuse, 8388608 ;  /* 0x4b00000085027820 */ /* 0x040fe20000400000 */
[C---:B------:R-:W-:Y:S01]  /*f0a0*/  FSETP.GEU.AND P5, PT, R133.reuse, 1.175494350822287508e-38, PT ;  /* 0x008000008500780b */ /* 0x040fe20003fae000 */
[----:B------:R-:W1:Y:S01]  /*f0b0*/  LDCU UR6, c[0x0][0x3f0] ;  /* 0x00007e00ff0677ac */ /* 0x000e620008000800 */
[----:B------:R-:W-:Y:S01]  /*f0c0*/  HFMA2 R5, -RZ, RZ, 1.443359375, -0.2030029296875 ;  /* 0x3dc6b27fff057431 */ /* 0x000fe200000001ff */
[C---:B------:R-:W-:Y:S02]  /*f0d0*/  FSETP.GEU.AND P2, PT, |R133|.reuse, 1.175494350822287508e-38, PT ;  /* 0x008000008500780b */ /* 0x040fe40003f4e200 */
[----:B------:R-:W-:Y:S01]  /*f0e0*/  FSEL R74, R2, R133, !P5 ;  /* 0x00000085024a7208 */ /* 0x000fe20006800000 */
[----:B------:R-:W2:Y:S01]  /*f0f0*/  LDCU.64 UR4, c[0x0][0x3e0] ;  /* 0x00007c00ff0477ac */ /* 0x000ea20008000a00 */
[----:B------:R-:W-:Y:S02]  /*f100*/  FSETP.GT.AND P3, PT, |R133|, 8.50705917302346158658e+37, PT ;  /* 0x7e8000008500780b */ /* 0x000fe40003f64200 */
[----:B------:R-:W-:-:S04]  /*f110*/  IADD3 R2, PT, PT, R74, -0x3f3504f3, RZ ;  /* 0xc0cafb0d4a027810 */ /* 0x000fc80007ffe0ff */
[----:B------:R-:W-:-:S04]  /*f120*/  LOP3.LUT R3, R2, 0xff800000, RZ, 0xc0, !PT ;  /* 0xff80000002037812 */ /* 0x000fc800078ec0ff */
[----:B------:R-:W-:Y:S01]  /*f130*/  IADD3 R2, PT, PT, R74, -R3, RZ ;  /* 0x800000034a027210 */ /* 0x000fe20007ffe0ff */
[----:B-1----:R-:W-:-:S04]  /*f140*/  UISETP.GE.AND UP0, UPT, UR6, 0x1, UPT ;  /* 0x000000010600788c */ /* 0x002fc8000bf06270 */
[----:B------:R-:W-:-:S04]  /*f150*/  FADD R68, R2, -1 ;  /* 0xbf80000002447421 */ /* 0x000fc80000000000 */
[----:B------:R-:W-:-:S04]  /*f160*/  FFMA.FTZ R5, R68, R5, -0.16845393180847167969 ;  /* 0xbe2c7f3044057423 */ /* 0x000fc80000010005 */
[----:B------:R-:W-:-:S04]  /*f170*/  FFMA.FTZ R5, R68, R5, 0.1716887056827545166 ;  /* 0x3e2fcf2a44057423 */ /* 0x000fc80000010005 */
[----:B------:R-:W-:-:S04]  /*f180*/  FFMA.FTZ R5, R68, R5, -0.17900948226451873779 ;  /* 0xbe374e4344057423 */ /* 0x000fc80000010005 */
[----:B------:R-:W-:-:S04]  /*f190*/  FFMA.FTZ R5, R68, R5, 0.20512372255325317383 ;  /* 0x3e520bf444057423 */ /* 0x000fc80000010005 */
[----:B------:R-:W-:Y:S01]  /*f1a0*/  FFMA.FTZ R5, R68, R5, -0.24046532809734344482 ;  /* 0xbe763c8b44057423 */ /* 0x000fe20000010005 */
[----:B--2---:R-:W-:Y:S06]  /*f1b0*/  BRA.U !UP0, `(.L_x_18) ;  /* 0x0000000108107547 */ /* 0x004fec000b800000 */
[----:B------:R-:W-:-:S06]  /*f1c0*/  USHF.L.U32 UR7, UR7, 0x1f, URZ ;  /* 0x0000001f07077899 */ /* 0x000fcc00080006ff */
[----:B------:R-:W-:-:S04]  /*f1d0*/  MOV R2, UR7 ;  /* 0x0000000700027c02 */ /* 0x000fc80008000f00 */
[----:B------:R-:W1:Y:S02]  /*f1e0*/  SYNCS.PHASECHK.TRANS64.TRYWAIT P4, [UR11], R2 ;  /* 0x00000002ff0075a7 */ /* 0x000e64000808110b */
[----:B-1----:R-:W-:Y:S05]  /*f1f0*/  @!P4 BRA `(.L_x_19) ;  /* 0x000000280008c947 */ /* 0x002fea0003800000 */
.L_x_18:
[----:B------:R-:W-:Y:S01]  /*f200*/  BAR.SYNC.DEFER_BLOCKING 0x0 ;  /* 0x0000000000007b1d */ /* 0x000fe20000010000 */
[----:B------:R-:W-:Y:S01]  /*f210*/  FFMA.FTZ R5, R68, R5, 0.28857114911079406738 ;  /* 0x3e93bf9944057423 */ /* 0x000fe20000010005 */
[----:B------:R-:W-:Y:S01]  /*f220*/  @P3 FMUL R133, R133, 0.25 ;  /* 0x3e80000085853820 */ /* 0x000fe20000400000 */
[----:B------:R-:W-:Y:S01]  /*f230*/  ISETP.GE.U32.AND P6, PT, R74, 0x7f800000, PT ;  /* 0x7f8000004a00780c */ /* 0x000fe20003fc6070 */
[----:B------:R-:W-:Y:S01]  /*f240*/  UIMAD UR4, UR15, UR4, URZ ;  /* 0x000000040f0472a4 */ /* 0x000fe2000f8e02ff */
[C---:B------:R-:W-:Y:S01]  /*f250*/  FFMA.FTZ R69, R68.reuse, R5, -0.36067417263984680176 ;  /* 0xbeb8aa4944457423 */ /* 0x040fe20000010005 */
[----:B------:R-:W-:Y:S02]  /*f260*/  @!P2 FMUL R133, R133, 16777216 ;  /* 0x4b8000008585a820 */ /* 0x000fe40000400000 */
[----:B------:R-:W1:Y:S01]  /*f270*/  LDC.64 R72, c[0x0][0x398] ;  /* 0x0000e600ff487b82 */ /* 0x000e620000000a00 */
[----:B------:R-:W2:Y:S01]  /*f280*/  S2R R70, SR_TID.X ;  /* 0x0000000000467919 */ /* 0x000ea20000002100 */
[C---:B------:R-:W-:Y:S01]  /*f290*/  FFMA.FTZ R69, R68.reuse, R69, 0.48089820146560668945 ;  /* 0x3ef6384a44457423 */ /* 0x040fe20000010045 */
[----:B------:R-:W3:Y:S01]  /*f2a0*/  MUFU.RCP R190, R133 ;  /* 0x0000008500be7308 */ /* 0x000ee20000001000 */
[----:B------:R-:W-:Y:S01]  /*f2b0*/  FSEL R2, RZ, -23, P5 ;  /* 0xc1b80000ff027808 */ /* 0x000fe20002800000 */
[----:B0-----:R-:W0:Y:S01]  /*f2c0*/  S2R R194, SR_CTAID.X ;  /* 0x0000000000c27919 */ /* 0x001e220000002500 */
[----:B------:R-:W-:Y:S01]  /*f2d0*/  FFMA.FTZ R69, R68, R69, -0.72134751081466674805 ;  /* 0xbf38aa3b44457423 */ /* 0x000fe20000010045 */
[----:B------:R-:W-:-:S03]  /*f2e0*/  I2FP.F32.S32 R3, R3 ;  /* 0x0000000300037245 */ /* 0x000fc60000201400 */
[C---:B------:R-:W-:Y:S02]  /*f2f0*/  FMUL R69, R68.reuse, R69 ;  /* 0x0000004544457220 */ /* 0x040fe40000400000 */
[----:B------:R-:W-:Y:S02]  /*f300*/  FFMA.FTZ R2, R3, 1.1920928955078125e-07, R2 ;  /* 0x3400000003027823 */ /* 0x000fe40000010002 */
[C---:B------:R-:W-:Y:S01]  /*f310*/  FMUL R69, R68.reuse, R69 ;  /* 0x0000004544457220 */ /* 0x040fe20000400000 */
[----:B------:R-:W4:Y:S02]  /*f320*/  @!P1 SYNCS.CCTL.IV [UR14+0x10000] ;  /* 0x01000000ff0099b1 */ /* 0x000f24000800000e */
[----:B----4-:R-:W-:Y:S01]  /*f330*/  BAR.SYNC.DEFER_BLOCKING 0x0 ;  /* 0x0000000000007b1d */ /* 0x010fe20000010000 */
[----:B------:R-:W-:-:S04]  /*f340*/  FFMA.FTZ R69, R68, 1.4426950216293334961, R69 ;  /* 0x3fb8aa3b44457823 */ /* 0x000fc80000010045 */
[----:B------:R-:W-:Y:S01]  /*f350*/  FADD R69, R2, R69 ;  /* 0x0000004502457221 */ /* 0x000fe20000000000 */
[----:B------:R-:W4:Y:S01]  /*f360*/  LDTM.x64 R4, tmem[UR12] ;  /* 0x0000000c000479ee */ /* 0x000f220008340000 */
[----:B--2---:R-:W-:-:S04]  /*f370*/  LOP3.LUT R196, R70, 0x7f, RZ, 0xc0, !PT ;  /* 0x0000007f46c47812 */ /* 0x004fc800078ec0ff */
[----:B0-----:R-:W-:-:S05]  /*f380*/  LEA R194, R194, R196, 0x7 ;  /* 0x000000c4c2c27211 */ /* 0x001fca00078e38ff */
[----:B------:R-:W-:Y:S01]  /*f390*/  IMAD R70, R194, UR5, RZ ;  /* 0x00000005c2467c24 */ /* 0x000fe2000f8e02ff */
[----:B------:R-:W-:Y:S01]  /*f3a0*/  USHF.L.U32 UR5, UR4, 0x1, URZ ;  /* 0x0000000104057899 */ /* 0x000fe200080006ff */
[----:B------:R-:W0:Y:S01]  /*f3b0*/  @!P1 SYNCS.CCTL.IV [UR14+0x10008] ;  /* 0x01000800ff0099b1 */ /* 0x000e22000800000e */
[----:B------:R-:W-:Y:S02]  /*f3c0*/  NOP ;  /* 0x0000000000007918 */ /* 0x000fe40000000000 */
[C---:B------:R-:W-:Y:S01]  /*f3d0*/  SHF.L.U32 R3, R70.reuse, 0x1, RZ ;  /* 0x0000000146037819 */ /* 0x040fe200000006ff */
[----:B------:R-:W-:-:S04]  /*f3e0*/  IMAD.HI R70, R70, 0x2, RZ ;  /* 0x0000000246467827 */ /* 0x000fc800078e02ff */
[----:B----4-:R-:W-:Y:S01]  /*f3f0*/  @P3 FMUL R4, R4, 0.25 ;  /* 0x3e80000004043820 */ /* 0x010fe20000400000 */
[----:B------:R-:W-:Y:S01]  /*f400*/  @P3 FMUL R5, R5, 0.25 ;  /* 0x3e80000005053820 */ /* 0x000fe20000400000 */
[----:B------:R-:W-:Y:S01]  /*f410*/  @P3 FMUL R6, R6, 0.25 ;  /* 0x3e80000006063820 */ /* 0x000fe20000400000 */
[----:B------:R-:W-:Y:S01]  /*f420*/  @P3 FMUL R7, R7, 0.25 ;  /* 0x3e80000007073820 */ /* 0x000fe20000400000 */
[----:B------:R-:W-:Y:S01]  /*f430*/  @!P2 FMUL R4, R4, 16777216 ;  /* 0x4b8000000404a820 */ /* 0x000fe20000400000 */
[----:B------:R-:W-:Y:S01]  /*f440*/  @!P2 FMUL R5, R5, 16777216 ;  /* 0x4b8000000505a820 */ /* 0x000fe20000400000 */
[----:B------:R-:W-:Y:S01]  /*f450*/  @!P2 FMUL R6, R6, 16777216 ;  /* 0x4b8000000606a820 */ /* 0x000fe20000400000 */
[----:B------:R-:W-:Y:S01]  /*f460*/  @!P2 FMUL R7, R7, 16777216 ;  /* 0x4b8000000707a820 */ /* 0x000fe20000400000 */
[C---:B---3--:R-:W-:Y:S01]  /*f470*/  FMUL R4, R190.reuse, R4 ;  /* 0x00000004be047220 */ /* 0x048fe20000400000 */
[C---:B------:R-:W-:Y:S01]  /*f480*/  FMUL R5, R190.reuse, R5 ;  /* 0x00000005be057220 */ /* 0x040fe20000400000 */
[----:B------:R-:W-:Y:S01]  /*f490*/  @P3 FMUL R15, R15, 0.25 ;  /* 0x3e8000000f0f3820 */ /* 0x000fe20000400000 */
[C---:B------:R-:W-:Y:S01]  /*f4a0*/  FMUL R192, R190.reuse, R6 ;  /* 0x00000006bec07220 */ /* 0x040fe20000400000 */
[----:B------:R-:W-:Y:S01]  /*f4b0*/  FMUL R7, R190, R7 ;  /* 0x00000007be077220 */ /* 0x000fe20000400000 */
[----:B------:R-:W-:Y:S01]  /*f4c0*/  @P3 FMUL R13, R13, 0.25 ;  /* 0x3e8000000d0d3820 */ /* 0x000fe20000400000 */
[----:B------:R-:W-:Y:S01]  /*f4d0*/  F2FP.F16.F32.PACK_AB R4, R5, R4 ;  /* 0x000000040504723e */ /* 0x000fe200000000ff */
[----:B------:R-:W-:Y:S01]  /*f4e0*/  @P3 FMUL R14, R14, 0.25 ;  /* 0x3e8000000e0e3820 */ /* 0x000fe20000400000 */
[----:B------:R-:W2:Y:S01]  /*f4f0*/  LDC R5, c[0x0][0x3e8] ;  /* 0x0000fa00ff057b82 */ /* 0x000ea20000000800 */
[----:B------:R-:W-:Y:S01]  /*f500*/  @P3 FMUL R21, R21, 0.25 ;  /* 0x3e80000015153820 */ /* 0x000fe20000400000 */
[----:B-1----:R-:W-:Y:S01]  /*f510*/  IADD3 R2, P4, P5, R3, UR5, R72 ;  /* 0x0000000503027c10 */ /* 0x002fe2000fd9e048 */
[----:B------:R-:W-:Y:S01]  /*f520*/  @!P2 FMUL R15, R15, 16777216 ;  /* 0x4b8000000f0fa820 */ /* 0x000fe20000400000 */
[----:B------:R-:W-:Y:S01]  /*f530*/  @P6 MOV R3, 0x7f800000 ;  /* 0x7f80000000036802 */ /* 0x000fe20000000f00 */
[----:B------:R-:W-:Y:S01]  /*f540*/  UIMAD.WIDE UR4, UR4, 0x2, URZ ;  /* 0x00000002040478a5 */ /* 0x000fe2000f8e02ff */
[----:B------:R-:W-:Y:S01]  /*f550*/  @P3 FMUL R16, R16, 0.25 ;  /* 0x3e80000010103820 */ /* 0x000fe20000400000 */
[----:B------:R-:W-:Y:S01]  /*f560*/  F2FP.F16.F32.PACK_AB R192, R7, R192 ;  /* 0x000000c007c0723e */ /* 0x000fe200000000ff */
[----:B------:R-:W-:Y:S01]  /*f570*/  @P3 FMUL R17, R17, 0.25 ;  /* 0x3e80000011113820 */ /* 0x000fe20000400000 */
[----:B------:R-:W-:Y:S01]  /*f580*/  @!P2 FMUL R13, R13, 16777216 ;  /* 0x4b8000000d0da820 */ /* 0x000fe20000400000 */
[----:B------:R-:W-:Y:S01]  /*f590*/  @!P2 FMUL R14, R14, 16777216 ;  /* 0x4b8000000e0ea820 */ /* 0x000fe20000400000 */
[----:B------:R-:W-:Y:S01]  /*f5a0*/  @P3 FMUL R9, R9, 0.25 ;  /* 0x3e80000009093820 */ /* 0x000fe20000400000 */
[----:B------:R-:W-:Y:S01]  /*f5b0*/  @P3 FMUL R20, R20, 0.25 ;  /* 0x3e80000014143820 */ /* 0x000fe20000400000 */
[----:B------:R-:W-:Y:S01]  /*f5c0*/  @P3 FMUL R29, R29, 0.25 ;  /* 0x3e8000001d1d3820 */ /* 0x000fe20000400000 */
[----:B------:R-:W-:Y:S01]  /*f5d0*/  @!P2 FMUL R21, R21, 16777216 ;  /* 0x4b8000001515a820 */ /* 0x000fe20000400000 */
[----:B------:R-:W-:Y:S01]  /*f5e0*/  @P3 FMUL R8, R8, 0.25 ;  /* 0x3e80000008083820 */ /* 0x000fe20000400000 */
[----:B------:R-:W-:Y:S01]  /*f5f0*/  @P3 FMUL R27, R27, 0.25 ;  /* 0x3e8000001b1b3820 */ /* 0x000fe20000400000 */
[----:B------:R-:W-:Y:S01]  /*f600*/  FMUL R139, R190, R15 ;  /* 0x0000000fbe8b7220 */ /* 0x000fe20000400000 */
[----:B------:R-:W-:Y:S01]  /*f610*/  @P3 FMUL R19, R19, 0.25 ;  /* 0x3e80000013133820 */ /* 0x000fe20000400000 */
[----:B------:R-:W-:Y:S01]  /*f620*/  @!P2 FMUL R16, R16, 16777216 ;  /* 0x4b8000001010a820 */ /* 0x000fe20000400000 */
[----:B------:R-:W-:Y:S01]  /*f630*/  @P6 FFMA.FTZ R69, R74, R3, +INF ;  /* 0x7f8000004a456423 */ /* 0x000fe20000010003 */
[----:B------:R-:W-:Y:S01]  /*f640*/  @P3 FMUL R10, R10, 0.25 ;  /* 0x3e8000000a0a3820 */ /* 0x000fe20000400000 */
[----:B------:R-:W-:Y:S01]  /*f650*/  @P3 FMUL R11, R11, 0.25 ;  /* 0x3e8000000b0b3820 */ /* 0x000fe20000400000 */
[----:B------:R-:W-:Y:S01]  /*f660*/  @P3 FMUL R12, R12, 0.25 ;  /* 0x3e8000000c0c3820 */ /* 0x000fe20000400000 */
[----:B--2---:R-:W-:-:S02]  /*f670*/  IMAD R7, R5, 0x30, RZ ;  /* 0x0000003005077824 */ /* 0x004fc400078e02ff */
[----:B------:R-:W-:Y:S01]  /*f680*/  @P3 FMUL R18, R18, 0.25 ;  /* 0x3e80000012123820 */ /* 0x000fe20000400000 */
[----:B------:R-:W-:Y:S02]  /*f690*/  IMAD R15, R5, 0x18, RZ ;  /* 0x00000018050f7824 */ /* 0x000fe400078e02ff */
[----:B------:R-:W-:Y:S01]  /*f6a0*/  @P3 FMUL R22, R22, 0.25 ;  /* 0x3e80000016163820 */ /* 0x000fe20000400000 */
        /* <DEDUP_REMOVED lines=43> */
[----:B------:R-:W-:Y:S01]  /*f960*/  @!P2 FMUL R17, R17, 16777216 ;  /* 0x4b8000001111a820 */ /* 0x000fe20000400000 */
[C---:B------:R-:W-:Y:S01]  /*f970*/  FMUL R137, R190.reuse, R13 ;  /* 0x0000000dbe897220 */ /* 0x040fe20000400000 */
[----:B------:R-:W-:Y:S01]  /*f980*/  FMUL R138, R190, R14 ;  /* 0x0000000ebe8a7220 */ /* 0x000fe20000400000 */
[----:B------:R-:W-:Y:S01]  /*f990*/  IMAD R235, R5, 0x60, RZ ;  /* 0x0000006005eb7824 */ /* 0x000fe200078e02ff */
[----:B------:R-:W-:Y:S01]  /*f9a0*/  IADD3.X R3, PT, PT, R70, UR5, R73, P4, P5 ;  /* 0x0000000546037c10 */ /* 0x000fe2000a7ea449 */
[----:B------:R-:W-:Y:S01]  /*f9b0*/  @!P2 FMUL R9, R9, 16777216 ;  /* 0x4b8000000909a820 */ /* 0x000fe20000400000 */
[----:B------:R-:W-:Y:S01]  /*f9c0*/  @!P2 FMUL R20, R20, 16777216 ;  /* 0x4b8000001414a820 */ /* 0x000fe20000400000 */
[----:B------:R-:W-:Y:S01]  /*f9d0*/  @!P2 FMUL R29, R29, 16777216 ;  /* 0x4b8000001d1da820 */ /* 0x000fe20000400000 */
[----:B------:R-:W-:Y:S01]  /*f9e0*/  FMUL R145, R190, R21 ;  /* 0x00000015be917220 */ /* 0x000fe20000400000 */
[----:B------:R-:W-:Y:S01]  /*f9f0*/  IMAD R13, R5, 0x6, RZ ;  /* 0x00000006050d7824 */ /* 0x000fe200078e02ff */
[----:B------:R-:W-:Y:S01]  /*fa00*/  IADD3 R14, P3, PT, R7, R2, RZ ;  /* 0x00000002070e7210 */ /* 0x000fe20007f7e0ff */
[----:B------:R-:W-:Y:S01]  /*fa10*/  @!P2 FMUL R8, R8, 16777216 ;  /* 0x4b8000000808a820 */ /* 0x000fe20000400000 */
[----:B------:R-:W-:Y:S01]  /*fa20*/  @!P2 FMUL R27, R27, 16777216 ;  /* 0x4b8000001b1ba820 */ /* 0x000fe20000400000 */
[----:B------:R-:W-:-:S02]  /*fa30*/  IMAD R21, R5, 0x50, RZ ;  /* 0x0000005005157824 */ /* 0x000fc400078e02ff */
[----:B------:R-:W-:Y:S01]  /*fa40*/  @!P2 FMUL R19, R19, 16777216 ;  /* 0x4b8000001313a820 */ /* 0x000fe20000400000 */
[----:B------:R-:W-:Y:S01]  /*fa50*/  FMUL R140, R190, R16 ;  /* 0x00000010be8c7220 */ /* 0x000fe20000400000 */
[----:B------:R-:W-:Y:S01]  /*fa60*/  @!P2 FMUL R10, R10, 16777216 ;  /* 0x4b8000000a0aa820 */ /* 0x000fe20000400000 */
        /* <DEDUP_REMOVED lines=47> */
[C---:B------:R-:W-:Y:S01]  /*fd60*/  FMUL R141, R190.reuse, R17 ;  /* 0x00000011be8d7220 */ /* 0x040fe20000400000 */
[----:B------:R-:W-:Y:S01]  /*fd70*/  IADD3 R16, P5, PT, R15, R2, RZ ;  /* 0x000000020f107210 */ /* 0x000fe20007fbe0ff */
[C---:B------:R-:W-:Y:S01]  /*fd80*/  FMUL R133, R190.reuse, R9 ;  /* 0x00000009be857220 */ /* 0x040fe20000400000 */
[C---:B------:R-:W-:Y:S01]  /*fd90*/  FMUL R144, R190.reuse, R20 ;  /* 0x00000014be907220 */ /* 0x040fe20000400000 */
[C---:B------:R-:W-:Y:S01]  /*fda0*/  FMUL R153, R190.reuse, R29 ;  /* 0x0000001dbe997220 */ /* 0x040fe20000400000 */
[----:B------:R-:W-:Y:S01]  /*fdb0*/  IMAD R17, R5, 0xc, RZ ;  /* 0x0000000c05117824 */ /* 0x000fe200078e02ff */
[----:B------:R-:W-:Y:S01]  /*fdc0*/  IADD3 R6, P2, PT, R235, R2, RZ ;  /* 0x00000002eb067210 */ /* 0x000fe20007f5e0ff */
[C---:B------:R-:W-:Y:S01]  /*fdd0*/  FMUL R132, R190.reuse, R8 ;  /* 0x00000008be847220 */ /* 0x040fe20000400000 */
[----:B------:R-:W-:Y:S01]  /*fde0*/  LEA.HI.X.SX32 R15, R15, R3, 0x1, P3 ;  /* 0x000000030f0f7211 */ /* 0x000fe200018f0eff */
[C---:B------:R-:W-:Y:S01]  /*fdf0*/  FMUL R151, R190.reuse, R27 ;  /* 0x0000001bbe977220 */ /* 0x040fe20000400000 */
[C---:B------:R-:W-:Y:S01]  /*fe00*/  LEA R9, R5.reuse, R5, 0x1 ;  /* 0x0000000505097211 */ /* 0x040fe200078e08ff */
[----:B------:R-:W-:Y:S01]  /*fe10*/  IMAD R29, R5, 0x28, RZ ;  /* 0x00000028051d7824 */ /* 0x000fe200078e02ff */
[-C--:B------:R-:W-:Y:S01]  /*fe20*/  IADD3 R20, P3, PT, R13, R2.reuse, RZ ;  /* 0x000000020d147210 */ /* 0x080fe20007f7e0ff */
[----:B------:R-:W-:Y:S01]  /*fe30*/  FMUL R143, R190, R19 ;  /* 0x00000013be8f7220 */ /* 0x000fe20000400000 */
[----:B------:R-:W-:Y:S01]  /*fe40*/  IMAD R27, R5, 0xa, RZ ;  /* 0x0000000a051b7824 */ /* 0x000fe200078e02ff */
[----:B------:R-:W-:Y:S01]  /*fe50*/  IADD3 R8, P4, PT, R21, R2, RZ ;  /* 0x0000000215087210 */ /* 0x000fe20007f9e0ff */
[C---:B------:R-:W-:Y:S01]  /*fe60*/  IMAD R243, R5.reuse, 0x70, RZ ;  /* 0x0000007005f37824 */ /* 0x040fe200078e02ff */
[----:B------:R-:W-:Y:S01]  /*fe70*/  FSETP.NEU.AND P6, PT, R74, RZ, PT ;  /* 0x000000ff4a00720b */ /* 0x000fe20003fcd000 */
[----:B------:R-:W-:-:S02]  /*fe80*/  IMAD R19, R5, 0x48, RZ ;  /* 0x0000004805137824 */ /* 0x000fc400078e02ff */
[C---:B------:R-:W-:Y:S01]  /*fe90*/  FMUL R142, R190.reuse, R18 ;  /* 0x00000012be8e7220 */ /* 0x040fe20000400000 */
[----:B------:R-:W-:Y:S01]  /*fea0*/  LEA.HI.X.SX32 R7, R7, R3, 0x1, P2 ;  /* 0x0000000307077211 */ /* 0x000fe200010f0eff */
[C---:B------:R-:W-:Y:S01]  /*feb0*/  FMUL R149, R190.reuse, R25 ;  /* 0x00000019be957220 */ /* 0x040fe20000400000 */
[----:B------:R-:W-:Y:S01]  /*fec0*/  IADD3 R18, P2, PT, R17, R2, RZ ;  /* 0x0000000211127210 */ /* 0x000fe20007f5e0ff */
[C---:B------:R-:W-:Y:S01]  /*fed0*/  FMUL R135, R190.reuse, R11 ;  /* 0x0000000bbe877220 */ /* 0x040fe20000400000 */
[----:B------:R-:W-:Y:S01]  /*fee0*/  LEA.HI.X.SX32 R21, R9, R3, 0x1, P3 ;  /* 0x0000000309157211 */ /* 0x000fe200018f0eff */
[C---:B------:R-:W-:Y:S01]  /*fef0*/  FMUL R152, R190.reuse, R28 ;  /* 0x0000001cbe987220 */ /* 0x040fe20000400000 */
[C---:B------:R-:W-:Y:S01]  /*ff00*/  FMUL R157, R190.reuse, R33 ;  /* 0x00000021be9d7220 */ /* 0x040fe20000400000 */
[C---:B------:R-:W-:Y:S01]  /*ff10*/  FMUL R161, R190.reuse, R37 ;  /* 0x00000025bea17220 */ /* 0x040fe20000400000 */
[----:B------:R-:W-:Y:S01]  /*ff20*/  IMAD R25, R5, 0x14, RZ ;  /* 0x0000001405197824 */ /* 0x000fe200078e02ff */
[----:B------:R-:W-:Y:S01]  /*ff30*/  LEA.HI.X.SX32 R9, R29, R3, 0x1, P4 ;  /* 0x000000031d097211 */ /* 0x000fe200020f0eff */
[C---:B------:R-:W-:Y:S01]  /*ff40*/  FMUL R134, R190.reuse, R10 ;  /* 0x0000000abe867220 */ /* 0x040fe20000400000 */
[C---:B------:R-:W-:Y:S01]  /*ff50*/  FMUL R136, R190.reuse, R12 ;  /* 0x0000000cbe887220 */ /* 0x040fe20000400000 */
[C---:B------:R-:W-:Y:S01]  /*ff60*/  FMUL R159, R190.reuse, R35 ;  /* 0x00000023be9f7220 */ /* 0x040fe20000400000 */
[----:B------:R-:W-:Y:S01]  /*ff70*/  FSEL R69, R69, -INF , P6 ;  /* 0xff80000045457808 */ /* 0x000fe20003000000 */
[C---:B------:R-:W-:Y:S01]  /*ff80*/  IMAD R37, R5.reuse, 0x38, RZ ;  /* 0x0000003805257824 */ /* 0x040fe200078e02ff */
[C---:B------:R-:W-:Y:S01]  /*ff90*/  LEA R11, R5.reuse, R5, 0x2 ;  /* 0x00000005050b7211 */ /* 0x040fe200078e10ff */
[----:B------:R-:W-:Y:S01]  /*ffa0*/  IMAD R33, R5, 0x1c, RZ ;  /* 0x0000001c05217824 */ /* 0x000fe200078e02ff */
[-C--:B------:R-:W-:Y:S01]  /*ffb0*/  IADD3 R28, P4, PT, R27, R2.reuse, RZ ;  /* 0x000000021b1c7210 */ /* 0x080fe20007f9e0ff */
[----:B------:R-:W-:Y:S01]  /*ffc0*/  IMAD R35, R5, 0xe, RZ ;  /* 0x0000000e05237824 */ /* 0x000fe200078e02ff */
[----:B------:R-:W-:Y:S01]  /*ffd0*/  IADD3 R10, P1, PT, R243, R2, RZ ;  /* 0x00000002f30a7210 */ /* 0x000fe20007f3e0ff */
[C---:B------:R-:W-:Y:S01]  /*ffe0*/  FMUL R148, R190.reuse, R24 ;  /* 0x00000018be947220 */ /* 0x040fe20000400000 */
[----:B------:R-:W-:Y:S01]  /*fff0*/  IADD3 R12, P6, PT, R19, R2, RZ ;  /* 0x00000002130c7210 */ /* 0x000fe20007fde0ff */
[C---:B------:R-:W-:Y:S01]  /*10000*/  FMUL R150, R190.reuse, R26 ;  /* 0x0000001abe967220 */ /* 0x040fe20000400000 */
[----:B------:R-:W-:Y:S01]  /*10010*/  LEA.HI.X.SX32 R19, R13, R3, 0x1, P2 ;  /* 0x000000030d137211 */ /* 0x000fe200010f0eff */
[C---:B------:R-:W-:Y:S01]  /*10020*/  FMUL R158, R190.reuse, R34 ;  /* 0x00000022be9e7220 */ /* 0x040fe20000400000 */
[-C--:B------:R-:W-:Y:S01]  /*10030*/  IADD3 R24, P2, PT, R29, R2.reuse, RZ ;  /* 0x000000021d187210 */ /* 0x080fe20007f5e0ff */
[C---:B------:R-:W-:Y:S01]  /*10040*/  FMUL R167, R190.reuse, R43 ;  /* 0x0000002bbea77220 */ /* 0x040fe20000400000 */
[----:B------:R-:W-:Y:S01]  /*10050*/  IADD3 R26, P3, PT, R25, R2, RZ ;  /* 0x00000002191a7210 */ /* 0x000fe20007f7e0ff */
[C---:B------:R-:W-:Y:S01]  /*10060*/  FMUL R147, R190.reuse, R23 ;  /* 0x00000017be937220 */ /* 0x040fe20000400000 */
[----:B------:R-:W-:Y:S01]  /*10070*/  LEA.HI.X.SX32 R29, R11, R3, 0x1, P4 ;  /* 0x000000030b1d7211 */ /* 0x000fe200020f0eff */
[C---:B------:R-:W-:Y:S01]  /*10080*/  FMUL R160, R190.reuse, R36 ;  /* 0x00000024bea07220 */ /* 0x040fe20000400000 */
[C---:B------:R-:W-:Y:S01]  /*10090*/  FMUL R165, R190.reuse, R41 ;  /* 0x00000029bea57220 */ /* 0x040fe20000400000 */
[----:B------:R-:W-:Y:S01]  /*100a0*/  IMAD R43, R5, 0x24, RZ ;  /* 0x00000024052b7824 */ /* 0x000fe200078e02ff */
[----:B------:R-:W-:Y:S01]  /*100b0*/  IADD3 R34, P4, PT, R33, R2, RZ ;  /* 0x0000000221227210 */ /* 0x000fe20007f9e0ff */
[----:B------:R-:W-:Y:S01]  /*100c0*/  IMAD R41, R5, 0x12, RZ ;  /* 0x0000001205297824 */ /* 0x000fe200078e02ff */
[----:B------:R-:W-:Y:S01]  /*100d0*/  LEA.HI.X.SX32 R11, R37, R3, 0x1, P1 ;  /* 0x00000003250b7211 */ /* 0x000fe200008f0eff */
[C---:B------:R-:W-:Y:S01]  /*100e0*/  FMUL R156, R190.reuse, R32 ;  /* 0x00000020be9c7220 */ /* 0x040fe20000400000 */
[----:B------:R-:W-:Y:S01]  /*100f0*/  LEA R23, R5, -R5, 0x3 ;  /* 0x8000000505177211 */ /* 0x000fe200078e18ff */
[C---:B------:R-:W-:Y:S01]  /*10100*/  FMUL R164, R190.reuse, R40 ;  /* 0x00000028bea47220 */ /* 0x040fe20000400000 */
[-C--:B------:R-:W-:Y:S01]  /*10110*/  IADD3 R36, P1, PT, R35, R2.reuse, RZ ;  /* 0x0000000223247210 */ /* 0x080fe20007f3e0ff */
[C---:B------:R-:W-:Y:S01]  /*10120*/  FMUL R173, R190.reuse, R49 ;  /* 0x00000031bead7220 */ /* 0x040fe20000400000 */
[----:B------:R-:W-:Y:S01]  /*10130*/  LEA.HI.X.SX32 R27, R27, R3, 0x1, P3 ;  /* 0x000000031b1b7211 */ /* 0x000fe200018f0eff */
[C---:B------:R-:W-:Y:S01]  /*10140*/  FMUL R155, R190.reuse, R31 ;  /* 0x0000001fbe9b7220 */ /* 0x040fe20000400000 */
[----:B------:R-:W-:Y:S01]  /*10150*/  IADD3 R32, P3, PT, R37, R2, RZ ;  /* 0x0000000225207210 */ /* 0x000fe20007f7e0ff */
[C---:B------:R-:W-:Y:S01]  /*10160*/  FMUL R166, R190.reuse, R42 ;  /* 0x0000002abea67220 */ /* 0x040fe20000400000 */
[----:B------:R-:W-:Y:S01]  /*10170*/  LEA.HI.X.SX32 R35, R35, R3, 0x1, P4 ;  /* 0x0000000323237211 */ /* 0x000fe200020f0eff */
[C---:B------:R-:W-:Y:S01]  /*10180*/  FMUL R171, R190.reuse, R47 ;  /* 0x0000002fbeab7220 */ /* 0x040fe20000400000 */
[----:B------:R-:W-:Y:S01]  /*10190*/  IMAD R49, R5, 0x2c, RZ ;  /* 0x0000002c05317824 */ /* 0x000fe200078e02ff */
[----:B------:R-:W-:Y:S01]  /*101a0*/  IADD3 R40, P4, PT, R43, R2, RZ ;  /* 0x000000022b287210 */ /* 0x000fe20007f9e0ff */
[----:B------:R-:W-:Y:S01]  /*101b0*/  IMAD R231, R5, 0x58, RZ ;  /* 0x0000005805e77824 */ /* 0x000fe200078e02ff */
[----:B------:R-:W-:Y:S01]  /*101c0*/  LEA.HI.X.SX32 R37, R23, R3, 0x1, P1 ;  /* 0x0000000317257211 */ /* 0x000fe200008f0eff */
[C---:B------:R-:W-:Y:S01]  /*101d0*/  IMAD R47, R5.reuse, 0x16, RZ ;  /* 0x00000016052f7824 */ /* 0x040fe200078e02ff */
[----:B------:R-:W-:Y:S01]  /*101e0*/  LEA R31, R5, R5, 0x3 ;  /* 0x00000005051f7211 */ /* 0x000fe200078e18ff */
[C---:B------:R-:W-:Y:S01]  /*101f0*/  FMUL R146, R190.reuse, R22 ;  /* 0x00000016be927220 */ /* 0x040fe20000400000 */
[----:B------:R-:W-:Y:S01]  /*10200*/  IADD3 R42, P1, PT, R41, R2, RZ ;  /* 0x00000002292a7210 */ /* 0x000fe20007f3e0ff */
[C---:B------:R-:W-:Y:S01]  /*10210*/  FMUL R163, R190.reuse, R39 ;  /* 0x00000027bea37220 */ /* 0x040fe20000400000 */
[C---:B------:R-:W-:Y:S01]  /*10220*/  FMUL R170, R190.reuse, R46 ;  /* 0x0000002ebeaa7220 */ /* 0x040fe20000400000 */
[C---:B------:R-:W-:Y:S01]  /*10230*/  FMUL R179, R190.reuse, R55 ;  /* 0x00000037beb37220 */ /* 0x040fe20000400000 */
[-C--:B------:R-:W-:Y:S01]  /*10240*/  LEA.HI.X.SX32 R17, R17, R3.reuse, 0x1, P5 ;  /* 0x0000000311117211 */ /* 0x080fe200028f0eff */
[C---:B------:R-:W-:Y:S01]  /*10250*/  FMUL R172, R190.reuse, R48 ;  /* 0x00000030beac7220 */ /* 0x040fe20000400000 */
[----:B------:R-:W-:Y:S01]  /*10260*/  LEA.HI.X.SX32 R13, R43, R3, 0x1, P6 ;  /* 0x000000032b0d7211 */ /* 0x000fe200030f0eff */
[C---:B------:R-:W-:Y:S01]  /*10270*/  FMUL R177, R190.reuse, R53 ;  /* 0x00000035beb17220 */ /* 0x040fe20000400000 */
[-C--:B------:R-:W-:Y:S01]  /*10280*/  LEA.HI.X.SX32 R41, R41, R3.reuse, 0x1, P4 ;  /* 0x0000000329297211 */ /* 0x080fe200020f0eff */
[----:B------:R-:W-:Y:S01]  /*10290*/  IMAD R39, R5, 0xb, RZ ;  /* 0x0000000b05277824 */ /* 0x000fe200078e02ff */
[-C--:B------:R-:W-:Y:S01]  /*102a0*/  IADD3 R22, P5, PT, R231, R2.reuse, RZ ;  /* 0x00000002e7167210 */ /* 0x080fe20007fbe0ff */
[----:B------:R-:W-:Y:S01]  /*102b0*/  IMAD R55, R5, 0x34, RZ ;  /* 0x0000003405377824 */ /* 0x000fe200078e02ff */
[-C--:B------:R-:W-:Y:S01]  /*102c0*/  IADD3 R46, P4, PT, R49, R2.reuse, RZ ;  /* 0x00000002312e7210 */ /* 0x080fe20007f9e0ff */
[----:B------:R-:W-:Y:S01]  /*102d0*/  IMAD R239, R5, 0x68, RZ ;  /* 0x0000006805ef7824 */ /* 0x000fe200078e02ff */
[----:B------:R-:W-:Y:S01]  /*102e0*/  LEA.HI.X.SX32 R43, R31, R3, 0x1, P1 ;  /* 0x000000031f2b7211 */ /* 0x000fe200008f0eff */
[----:B------:R-:W-:Y:S01]  /*102f0*/  IMAD R53, R5, 0x1a, RZ ;  /* 0x0000001a05357824 */ /* 0x000fe200078e02ff */
[----:B------:R-:W-:Y:S01]  /*10300*/  IADD3 R48, P1, PT, R47, R2, RZ ;  /* 0x000000022f307210 */ /* 0x000fe20007f3e0ff */
[C---:B------:R-:W-:Y:S01]  /*10310*/  FMUL R154, R190.reuse, R30 ;  /* 0x0000001ebe9a7220 */ /* 0x040fe20000400000 */
[C---:B------:R-:W-:Y:S01]  /*10320*/  FMUL R169, R190.reuse, R45 ;  /* 0x0000002dbea97220 */ /* 0x040fe20000400000 */
[C---:B------:R-:W-:Y:S01]  /*10330*/  FMUL R176, R190.reuse, R52 ;  /* 0x00000034beb07220 */ /* 0x040fe20000400000 */
[C---:B------:R-:W-:Y:S01]  /*10340*/  FMUL R185, R190.reuse, R61 ;  /* 0x0000003dbeb97220 */ /* 0x040fe20000400000 */
[-C--:B------:R-:W-:Y:S01]  /*10350*/  LEA.HI.X.SX32 R25, R25, R3.reuse, 0x1, P2 ;  /* 0x0000000319197211 */ /* 0x080fe200010f0eff */
[C---:B------:R-:W-:Y:S01]  /*10360*/  FMUL R178, R190.reuse, R54 ;  /* 0x00000036beb27220 */ /* 0x040fe20000400000 */
[----:B------:R-:W-:Y:S01]  /*10370*/  LEA.HI.X.SX32 R23, R49, R3, 0x1, P5 ;  /* 0x0000000331177211 */ /* 0x000fe200028f0eff */
[----:B------:R-:W-:Y:S01]  /*10380*/  FMUL R183, R190, R59 ;  /* 0x0000003bbeb77220 */ /* 0x000fe20000400000 */
        /* <DEDUP_REMOVED lines=9> */
[----:B------:R-:W-:-:S02]  /*10420*/  IMAD R215, R5, 0x44, RZ ;  /* 0x0000004405d77824 */ /* 0x000fc400078e02ff */
[C---:B------:R-:W-:Y:S01]  /*10430*/  FMUL R162, R190.reuse, R38 ;  /* 0x00000026bea27220 */ /* 0x040fe20000400000 */
[----:B------:R-:W-:Y:S02]  /*10440*/  IMAD R221, R5, 0x4c, RZ ;  /* 0x0000004c05dd7824 */ /* 0x000fe400078e02ff */
[C---:B------:R-:W-:Y:S01]  /*10450*/  FMUL R182, R190.reuse, R58 ;  /* 0x0000003abeb67220 */ /* 0x040fe20000400000 */
[C---:B------:R-:W-:Y:S01]  /*10460*/  FMUL R191, R190.reuse, R65 ;  /* 0x00000041bebf7220 */ /* 0x040fe20000400000 */
[----:B------:R-:W-:Y:S01]  /*10470*/  LEA.HI.X.SX32 R33, R33, R3, 0x1, P3 ;  /* 0x0000000321217211 */ /* 0x000fe200018f0eff */
[C---:B------:R-:W-:Y:S01]  /*10480*/  FMUL R175, R190.reuse, R51 ;  /* 0x00000033beaf7220 */ /* 0x040fe20000400000 */
[-C--:B------:R-:W-:Y:S01]  /*10490*/  LEA.HI.X.SX32 R31, R55, R3.reuse, 0x1, P2 ;  /* 0x00000003371f7211 */ /* 0x080fe200010f0eff */
[C---:B------:R-:W-:Y:S01]  /*104a0*/  FMUL R184, R190.reuse, R60 ;  /* 0x0000003cbeb87220 */ /* 0x040fe20000400000 */
[-C--:B------:R-:W-:Y:S01]  /*104b0*/  LEA.HI.X.SX32 R53, R53, R3.reuse, 0x1, P4 ;  /* 0x0000000335357211 */ /* 0x080fe200020f0eff */
[----:B------:R-:W-:Y:S01]  /*104c0*/  FFMA R0, R69, 0.69314718246459960938, R0 ;  /* 0x3f31721845007823 */ /* 0x000fe20000000000 */
[----:B------:R-:W-:Y:S01]  /*104d0*/  IMAD R65, R5, 0x22, RZ ;  /* 0x0000002205417824 */ /* 0x000fe200078e02ff */
[----:B------:R-:W-:Y:S01]  /*104e0*/  IADD3 R38, P3, PT, R247, R2, RZ ;  /* 0x00000002f7267210 */ /* 0x000fe20007f7e0ff */
[C---:B------:R-:W-:Y:S01]  /*104f0*/  FMUL R168, R190.reuse, R44 ;  /* 0x0000002cbea87220 */ /* 0x040fe20000400000 */
[----:B------:R-:W-:Y:S01]  /*10500*/  IADD3 R58, P4, PT, R61, R2, RZ ;  /* 0x000000023d3a7210 */ /* 0x000fe20007f9e0ff */
[----:B------:R-:W-:Y:S01]  /*10510*/  FMUL R174, R190, R50 ;  /* 0x00000032beae7220 */ /* 0x000fe20000400000 */
[----:B------:R-:W-:Y:S01]  /*10520*/  LEA.HI.X.SX32 R55, R45, R3, 0x1, P1 ;  /* 0x000000032d377211 */ /* 0x000fe200008f0eff */
[C---:B------:R-:W-:Y:S01]  /*10530*/  IMAD R69, R5.reuse, 0x26, RZ ;  /* 0x0000002605457824 */ /* 0x040fe200078e02ff */
[C---:B------:R-:W-:Y:S01]  /*10540*/  LEA R51, R5.reuse, -R5, 0x4 ;  /* 0x8000000505337211 */ /* 0x040fe200078e20ff */
[----:B------:R-:W-:Y:S01]  /*10550*/  IMAD R227, R5, 0x54, RZ ;  /* 0x0000005405e37824 */ /* 0x000fe200078e02ff */
[-C--:B------:R-:W-:Y:S01]  /*10560*/  IADD3 R60, P1, PT, R59, R2.reuse, RZ ;  /* 0x000000023b3c7210 */ /* 0x080fe20007f3e0ff */
[----:B------:R-:W-:Y:S01]  /*10570*/  IMAD R73, R5, 0x2a, RZ ;  /* 0x0000002a05497824 */ /* 0x000fe200078e02ff */
[-C--:B------:R-:W-:Y:S01]  /*10580*/  IADD3 R44, P6, PT, R215, R2.reuse, RZ ;  /* 0x00000002d72c7210 */ /* 0x080fe20007fde0ff */
[----:B------:R-:W-:Y:S01]  /*10590*/  IMAD R233, R5, 0x5c, RZ ;  /* 0x0000005c05e97824 */ /* 0x000fe200078e02ff */
[----:B------:R-:W-:Y:S01]  /*105a0*/  IADD3 R50, P5, PT, R221, R2, RZ ;  /* 0x00000002dd327210 */ /* 0x000fe20007fbe0ff */
[----:B------:R-:W-:-:S02]  /*105b0*/  IMAD R237, R5, 0x64, RZ ;  /* 0x0000006405ed7824 */ /* 0x000fc400078e02ff */
[C---:B------:R-:W-:Y:S01]  /*105c0*/  FMUL R180, R190.reuse, R56 ;  /* 0x00000038beb47220 */ /* 0x040fe20000400000 */
[C---:B------:R-:W-:Y:S01]  /*105d0*/  FMUL R181, R190.reuse, R57 ;  /* 0x00000039beb57220 */ /* 0x040fe20000400000 */
[C---:B------:R-:W-:Y:S01]  /*105e0*/  FMUL R186, R190.reuse, R62 ;  /* 0x0000003ebeba7220 */ /* 0x040fe20000400000 */
[C---:B------:R-:W-:Y:S01]  /*105f0*/  FMUL R187, R190.reuse, R63 ;  /* 0x0000003fbebb7220 */ /* 0x040fe20000400000 */
[C---:B------:R-:W-:Y:S01]  /*10600*/  FMUL R188, R190.reuse, R64 ;  /* 0x00000040bebc7220 */ /* 0x040fe20000400000 */
[C---:B------:R-:W-:Y:S01]  /*10610*/  FMUL R189, R190.reuse, R66 ;  /* 0x00000042bebd7220 */ /* 0x040fe20000400000 */
[----:B------:R-:W-:Y:S01]  /*10620*/  LEA.HI.X.SX32 R39, R61, R3, 0x1, P3 ;  /* 0x000000033d277211 */ /* 0x000fe200018f0eff */
[----:B------:R-:W-:Y:S01]  /*10630*/  FMUL R190, R190, R67 ;  /* 0x00000043bebe7220 */ /* 0x000fe20000400000 */
[----:B------:R-:W-:Y:S01]  /*10640*/  LEA.HI.X.SX32 R59, R59, R3, 0x1, P4 ;  /* 0x000000033b3b7211 */ /* 0x000fe200020f0eff */
[C---:B------:R-:W-:Y:S01]  /*10650*/  IMAD R63, R5.reuse, 0x13, RZ ;  /* 0x00000013053f7824 */ /* 0x040fe200078e02ff */
[C---:B------:R-:W-:Y:S01]  /*10660*/  LEA R57, R5.reuse, R5, 0x4 ;  /* 0x0000000505397211 */ /* 0x040fe200078e20ff */
        /* <DEDUP_REMOVED lines=55> */
[----:B------:R-:W-:Y:S01]  /*109e0*/  LEA.HI.X.SX32 R79, R211, R3, 0x1, P5 ;  /* 0x00000003d34f7211 */ /* 0x000fe200028f0eff */
[C---:B------:R-:W-:Y:S01]  /*109f0*/  IMAD R99, R5.reuse, 0x2b, RZ ;  /* 0x0000002b05637824 */ /* 0x040fe200078e02ff */
[CC--:B------:R-:W-:Y:S01]  /*10a00*/  LEA R93, R5.reuse, -R5.reuse, 0x5 ;  /* 0x80000005055d7211 */ /* 0x0c0fe200078e28ff */
[C---:B------:R-:W-:Y:S01]  /*10a10*/  IMAD R101, R5.reuse, 0x2d, RZ ;  /* 0x0000002d05657824 */ /* 0x040fe200078e02ff */
[C---:B------:R-:W-:Y:S01]  /*10a20*/  LEA R83, R5.reuse, R5, 0x5 ;  /* 0x0000000505537211 */ /* 0x040fe200078e28ff */
        /* <DEDUP_REMOVED lines=22> */
[----:B------:R-:W-:Y:S01]  /*10b90*/  IMAD R115, R5, 0x3b, RZ ;  /* 0x0000003b05737824 */ /* 0x000fe200078e02ff */
[----:B------:R-:W-:Y:S01]  /*10ba0*/  LEA.HI.X.SX32 R97, R97, R3, 0x1, P5 ;  /* 0x0000000361617211 */ /* 0x000fe200028f0eff */
[----:B------:R-:W-:Y:S01]  /*10bb0*/  IMAD R117, R5, 0x3d, RZ ;  /* 0x0000003d05757824 */ /* 0x000fe200078e02ff */
[-C--:B------:R-:W-:Y:S01]  /*10bc0*/  IADD3 R98, P6, PT, R229, R2.reuse, RZ ;  /* 0x00000002e5627210 */ /* 0x080fe20007fde0ff */
[----:B------:R1:W-:Y:S01]  /*10bd0*/  STG.E.U16 desc[UR28][R2.64], R4 ;  /* 0x0000000402007986 */ /* 0x0003e2000c10151c */
[-C--:B------:R-:W-:Y:S01]  /*10be0*/  IADD3 R100, P2, PT, R207, R2.reuse, RZ ;  /* 0x00000002cf647210 */ /* 0x080fe20007f5e0ff */
[----:B------:R-:W2:Y:S01]  /*10bf0*/  LDCU UR4, c[0x0][0x3ec] ;  /* 0x00007d80ff0477ac */ /* 0x000ea20008000800 */
[----:B------:R-:W-:-:S02]  /*10c00*/  IADD3 R102, P3, PT, R205, R2, RZ ;  /* 0x00000002cd667210 */ /* 0x000fc40007f7e0ff */
[-C--:B------:R-:W-:Y:S02]  /*10c10*/  IADD3 R104, P1, PT, R203, R2.reuse, RZ ;  /* 0x00000002cb687210 */ /* 0x080fe40007f3e0ff */
[-C--:B------:R-:W-:Y:S02]  /*10c20*/  IADD3 R108, P5, PT, R199, R2.reuse, RZ ;  /* 0x00000002c76c7210 */ /* 0x080fe40007fbe0ff */
[----:B------:R-:W-:Y:S02]  /*10c30*/  SHF.L.U32 R119, R5, 0x1, RZ ;  /* 0x0000000105777819 */ /* 0x000fe400000006ff */
[-C--:B------:R-:W-:Y:S02]  /*10c40*/  LEA.HI.X.SX32 R95, R95, R3.reuse, 0x1, P4 ;  /* 0x000000035f5f7211 */ /* 0x080fe400020f0eff */
[----:B------:R-:W-:Y:S02]  /*10c50*/  IADD3 R106, P4, PT, R201, R2, RZ ;  /* 0x00000002c96a7210 */ /* 0x000fe40007f9e0ff */
[----:B------:R-:W-:-:S02]  /*10c60*/  LEA.HI.X.SX32 R99, R99, R3, 0x1, P6 ;  /* 0x0000000363637211 */ /* 0x000fc400030f0eff */
[-C--:B------:R-:W-:Y:S02]  /*10c70*/  LEA.HI.X.SX32 R101, R101, R3.reuse, 0x1, P2 ;  /* 0x0000000365657211 */ /* 0x080fe400010f0eff */
[-C--:B------:R-:W-:Y:S01]  /*10c80*/  LEA.HI.X.SX32 R103, R103, R3.reuse, 0x1, P3 ;  /* 0x0000000367677211 */ /* 0x080fe200018f0eff */
[----:B--2---:R-:W-:Y:S01]  /*10c90*/  UIMAD UR4, UR15, UR4, URZ ;  /* 0x000000040f0472a4 */ /* 0x004fe2000f8e02ff */
[-C--:B------:R-:W-:Y:S02]  /*10ca0*/  LEA.HI.X.SX32 R105, R105, R3.reuse, 0x1, P1 ;  /* 0x0000000369697211 */ /* 0x080fe400008f0eff */
[----:B------:R-:W-:Y:S01]  /*10cb0*/  LEA.HI.X.SX32 R109, R109, R3, 0x1, P5 ;  /* 0x000000036d6d7211 */ /* 0x000fe200028f0eff */
[----:B------:R-:W-:Y:S01]  /*10cc0*/  USHF.L.U32 UR6, UR4, 0x2, URZ ;  /* 0x0000000204067899 */ /* 0x000fe200080006ff */
[-C--:B------:R-:W-:Y:S01]  /*10cd0*/  IADD3 R110, P6, PT, R197, R2.reuse, RZ ;  /* 0x00000002c56e7210 */ /* 0x080fe20007fde0ff */
[----:B------:R-:W-:Y:S01]  /*10ce0*/  UIMAD.WIDE UR4, UR4, 0x4, URZ ;  /* 0x00000004040478a5 */ /* 0x000fe2000f8e02ff */
[----:B------:R-:W-:-:S02]  /*10cf0*/  IADD3 R112, P2, PT, R195, R2, RZ ;  /* 0x00000002c3707210 */ /* 0x000fc40007f5e0ff */
[-C--:B------:R-:W-:Y:S02]  /*10d00*/  IADD3 R114, P3, PT, R193, R2.reuse, RZ ;  /* 0x00000002c1727210 */ /* 0x080fe40007f7e0ff */
[-C--:B------:R-:W-:Y:S02]  /*10d10*/  IADD3 R116, P1, PT, R123, R2.reuse, RZ ;  /* 0x000000027b747210 */ /* 0x080fe40007f3e0ff */
[-C--:B------:R-:W-:Y:S02]  /*10d20*/  IADD3 R120, P5, PT, R119, R2.reuse, RZ ;  /* 0x0000000277787210 */ /* 0x080fe40007fbe0ff */
[-C--:B------:R-:W-:Y:S02]  /*10d30*/  LEA.HI.X.SX32 R107, R107, R3.reuse, 0x1, P4 ;  /* 0x000000036b6b7211 */ /* 0x080fe400020f0eff */
[----:B------:R-:W-:Y:S02]  /*10d40*/  IADD3 R118, P4, PT, R121, R2, RZ ;  /* 0x0000000279767210 */ /* 0x000fe40007f9e0ff */
[----:B------:R-:W-:-:S02]  /*10d50*/  LEA.HI.X.SX32 R111, R111, R3, 0x1, P6 ;  /* 0x000000036f6f7211 */ /* 0x000fc400030f0eff */
[-C--:B------:R-:W-:Y:S02]  /*10d60*/  LEA.HI.X.SX32 R113, R113, R3.reuse, 0x1, P2 ;  /* 0x0000000371717211 */ /* 0x080fe400010f0eff */
[-C--:B------:R-:W-:Y:S02]  /*10d70*/  LEA.HI.X.SX32 R115, R115, R3.reuse, 0x1, P3 ;  /* 0x0000000373737211 */ /* 0x080fe400018f0eff */
[-C--:B------:R-:W-:Y:S02]  /*10d80*/  LEA.HI.X.SX32 R117, R117, R3.reuse, 0x1, P1 ;  /* 0x0000000375757211 */ /* 0x080fe400008f0eff */
[C---:B------:R-:W-:Y:S02]  /*10d90*/  LEA.HI.X.SX32 R121, R5.reuse, R3, 0x1, P5 ;  /* 0x0000000305797211 */ /* 0x040fe400028f0eff */
[C---:B------:R-:W-:Y:S02]  /*10da0*/  SHF.L.U32 R125, R5.reuse, 0x2, RZ ;  /* 0x00000002057d7819 */ /* 0x040fe400000006ff */
[----:B------:R-:W-:-:S02]  /*10db0*/  SHF.L.U32 R127, R5, 0x3, RZ ;  /* 0x00000003057f7819 */ /* 0x000fc400000006ff */
[C---:B------:R-:W-:Y:S02]  /*10dc0*/  SHF.L.U32 R129, R5.reuse, 0x4, RZ ;  /* 0x0000000405817819 */ /* 0x040fe400000006ff */
[C---:B------:R-:W-:Y:S02]  /*10dd0*/  SHF.L.U32 R131, R5.reuse, 0x5, RZ ;  /* 0x0000000505837819 */ /* 0x040fe400000006ff */
[CC--:B------:R-:W-:Y:S02]  /*10de0*/  LEA R122, P6, R5.reuse, R2.reuse, 0x2 ;  /* 0x00000002057a7211 */ /* 0x0c0fe400078c10ff */
[CC--:B------:R-:W-:Y:S02]  /*10df0*/  LEA R124, P2, R5.reuse, R2.reuse, 0x3 ;  /* 0x00000002057c7211 */ /* 0x0c0fe400078418ff */
[CC--:B------:R-:W-:Y:S02]  /*10e00*/  LEA R126, P3, R5.reuse, R2.reuse, 0x4 ;  /* 0x00000002057e7211 */ /* 0x0c0fe400078620ff */
[----:B------:R-:W-:-:S02]  /*10e10*/  LEA R128, P1, R5, R2, 0x5 ;  /* 0x0000000205807211 */ /* 0x000fc400078228ff */
[C---:B------:R-:W-:Y:S02]  /*10e20*/  LEA R130, P5, R5.reuse, R2, 0x6 ;  /* 0x0000000205827211 */ /* 0x040fe400078a30ff */
[----:B------:R-:W-:Y:S02]  /*10e30*/  LEA R5, R5, -R5, 0x6 ;  /* 0x8000000505057211 */ /* 0x000fe400078e30ff */
[-C--:B------:R-:W-:Y:S02]  /*10e40*/  LEA.HI.X.SX32 R123, R119, R3.reuse, 0x1, P6 ;  /* 0x00000003777b7211 */ /* 0x080fe400030f0eff */
[----:B-1----:R-:W-:Y:S02]  /*10e50*/  PRMT R2, R4, 0x7632, R2 ;  /* 0x0000763204027816 */ /* 0x002fe40000000002 */
[----:B------:R-:W-:Y:S02]  /*10e60*/  F2FP.F16.F32.PACK_AB R132, R133, R132 ;  /* 0x000000848584723e */ /* 0x000fe400000000ff */
[-C--:B------:R-:W-:Y:S01]  /*10e70*/  LEA.HI.X.SX32 R125, R125, R3.reuse, 0x1, P2 ;  /* 0x000000037d7d7211 */ /* 0x080fe200010f0eff */
[----:B------:R1:W-:Y:S01]  /*10e80*/  STG.E.U16 desc[UR28][R120.64], R2 ;  /* 0x0000000278007986 */ /* 0x0003e2000c10151c */
[----:B------:R-:W-:-:S02]  /*10e90*/  LEA.HI.X.SX32 R127, R127, R3, 0x1, P3 ;  /* 0x000000037f7f7211 */ /* 0x000fc400018f0eff */
[-C--:B------:R-:W-:Y:S01]  /*10ea0*/  LEA.HI.X.SX32 R129, R129, R3.reuse, 0x1, P1 ;  /* 0x0000000381817211 */ /* 0x080fe200008f0eff */
[----:B------:R-:W-:Y:S01]  /*10eb0*/  STG.E.U16 desc[UR28][R122.64], R192 ;  /* 0x000000c07a007986 */ /* 0x000fe2000c10151c */
[-C--:B------:R-:W-:Y:S02]  /*10ec0*/  LEA.HI.X.SX32 R131, R131, R3.reuse, 0x1, P5 ;  /* 0x0000000383837211 */ /* 0x080fe400028f0eff */
[----:B------:R-:W-:Y:S02]  /*10ed0*/  LEA.HI.X.SX32 R119, R5, R3, 0x1, P4 ;  /* 0x0000000305777211 */ /* 0x000fe400020f0eff */
[----:B------:R-:W-:Y:S02]  /*10ee0*/  PRMT R3, R192, 0x7632, R3 ;  /* 0x00007632c0037816 */ /* 0x000fe40000000003 */
[----:B------:R-:W-:Y:S02]  /*10ef0*/  F2FP.F16.F32.PACK_AB R134, R135, R134 ;  /* 0x000000868786723e */ /* 0x000fe400000000ff */
[----:B------:R-:W-:Y:S01]  /*10f00*/  PRMT R4, R132, 0x7632, R4 ;  /* 0x0000763284047816 */ /* 0x000fe20000000004 */
[----:B------:R2:W-:Y:S01]  /*10f10*/  STG.E.U16 desc[UR28][R20.64], R3 ;  /* 0x0000000314007986 */ /* 0x0005e2000c10151c */
[----:B------:R-:W-:-:S02]  /*10f20*/  F2FP.F16.F32.PACK_AB R136, R137, R136 ;  /* 0x000000888988723e */ /* 0x000fc400000000ff */
[----:B-1----:R-:W-:Y:S01]  /*10f30*/  PRMT R2, R134, 0x7632, R2 ;  /* 0x0000763286027816 */ /* 0x002fe20000000002 */
[----:B------:R-:W-:Y:S01]  /*10f40*/  STG.E.U16 desc[UR28][R124.64], R132 ;  /* 0x000000847c007986 */ /* 0x000fe2000c10151c */
[----:B------:R-:W-:Y:S02]  /*10f50*/  F2FP.F16.F32.PACK_AB R138, R139, R138 ;  /* 0x0000008a8b8a723e */ /* 0x000fe400000000ff */
[----:B------:R-:W-:Y:S01]  /*10f60*/  F2FP.F16.F32.PACK_AB R140, R141, R140 ;  /* 0x0000008c8d8c723e */ /* 0x000fe200000000ff */
[----:B------:R1:W-:Y:S01]  /*10f70*/  STG.E.U16 desc[UR28][R28.64], R4 ;  /* 0x000000041c007986 */ /* 0x0003e2000c10151c */
[----:B------:R-:W-:Y:S02]  /*10f80*/  F2FP.F16.F32.PACK_AB R142, R143, R142 ;  /* 0x0000008e8f8e723e */ /* 0x000fe400000000ff */
[----:B------:R-:W-:Y:S01]  /*10f90*/  F2FP.F16.F32.PACK_AB R144, R145, R144 ;  /* 0x000000909190723e */ /* 0x000fe200000000ff */
[----:B------:R-:W-:Y:S01]  /*10fa0*/  STG.E.U16 desc[UR28][R18.64], R134 ;  /* 0x0000008612007986 */ /* 0x000fe2000c10151c */
[----:B--2---:R-:W-:-:S02]  /*10fb0*/  PRMT R21, R136, 0x7632, R21 ;  /* 0x0000763288157816 */ /* 0x004fc40000000015 */
[----:B------:R-:W-:Y:S01]  /*10fc0*/  PRMT R3, R138, 0x7632, R3 ;  /* 0x000076328a037816 */ /* 0x000fe20000000003 */
[----:B------:R2:W-:Y:S01]  /*10fd0*/  STG.E.U16 desc[UR28][R36.64], R2 ;  /* 0x0000000224007986 */ /* 0x0005e2000c10151c */
[----:B------:R-:W-:Y:S02]  /*10fe0*/  F2FP.F16.F32.PACK_AB R146, R147, R146 ;  /* 0x000000929392723e */ /* 0x000fe400000000ff */
[----:B------:R-:W-:Y:S01]  /*10ff0*/  F2FP.F16.F32.PACK_AB R148, R149, R148 ;  /* 0x000000949594723e */ /* 0x000fe200000000ff */
[----:B------:R-:W-:Y:S01]  /*11000*/  STG.E.U16 desc[UR28][R126.64], R136 ;  /* 0x000000887e007986 */ /* 0x000fe2000c10151c */
[----:B-1----:R-:W-:Y:S02]  /*11010*/  PRMT R4, R146, 0x7632, R4 ;  /* 0x0000763292047816 */ /* 0x002fe40000000004 */
[----:B------:R-:W-:Y:S01]  /*11020*/  F2FP.F16.F32.PACK_AB R150, R151, R150 ;  /* 0x000000969796723e */ /* 0x000fe200000000ff */
[----:B------:R1:W-:Y:S01]  /*11030*/  STG.E.U16 desc[UR28][R42.64], R21 ;  /* 0x000000152a007986 */ /* 0x0003e2000c10151c */
[----:B------:R-:W-:-:S02]  /*11040*/  F2FP.F16.F32.PACK_AB R152, R153, R152 ;  /* 0x000000989998723e */ /* 0x000fc400000000ff */
[----:B------:R-:W-:Y:S01]  /*11050*/  F2FP.F16.F32.PACK_AB R154, R155, R154 ;  /* 0x0000009a9b9a723e */ /* 0x000fe200000000ff */
[----:B------:R3:W-:Y:S01]  /*11060*/  STG.E.U16 desc[UR28][R26.64], R138 ;  /* 0x0000008a1a007986 */ /* 0x0007e2000c10151c */
[----:B--2---:R-:W-:Y:S02]  /*11070*/  PRMT R2, R142, 0x7632, R2 ;  /* 0x000076328e027816 */ /* 0x004fe40000000002 */
[----:B------:R-:W-:Y:S01]  /*11080*/  PRMT R36, R148, 0x7632, R36 ;  /* 0x0000763294247816 */ /* 0x000fe20000000024 */
[----:B------:R2:W-:Y:S01]  /*11090*/  STG.E.U16 desc[UR28][R48.64], R3 ;  /* 0x0000000330007986 */ /* 0x0005e2000c10151c */
[----:B------:R-:W-:Y:S02]  /*110a0*/  F2FP.F16.F32.PACK_AB R156, R157, R156 ;  /* 0x0000009c9d9c723e */ /* 0x000fe400000000ff */
[----:B------:R-:W-:Y:S01]  /*110b0*/  F2FP.F16.F32.PACK_AB R158, R159, R158 ;  /* 0x0000009e9f9e723e */ /* 0x000fe200000000ff */
[----:B------:R-:W-:Y:S01]  /*110c0*/  STG.E.U16 desc[UR28][R16.64], R140 ;  /* 0x0000008c10007986 */ /* 0x000fe2000c10151c */
[----:B-1----:R-:W-:-:S02]  /*110d0*/  PRMT R42, R154, 0x7632, R42 ;  /* 0x000076329a2a7816 */ /* 0x002fc4000000002a */
[----:B------:R-:W-:Y:S02]  /*110e0*/  F2FP.F16.F32.PACK_AB R160, R161, R160 ;  /* 0x000000a0a1a0723e */ /* 0x000fe400000000ff */
[----:B---3--:R-:W-:Y:S02]  /*110f0*/  PRMT R27, R140, 0x7632, R27 ;  /* 0x000076328c1b7816 */ /* 0x008fe4000000001b */
[----:B------:R-:W-:Y:S02]  /*11100*/  F2FP.F16.F32.PACK_AB R162, R163, R162 ;  /* 0x000000a2a3a2723e */ /* 0x000fe400000000ff */
[----:B--2---:R-:W-:Y:S01]  /*11110*/  PRMT R3, R144, 0x7632, R3 ;  /* 0x0000763290037816 */ /* 0x004fe20000000003 */
[----:B------:R-:W-:Y:S01]  /*11120*/  STG.E.U16 desc[UR28][R54.64], R27 ;  /* 0x0000001b36007986 */ /* 0x000fe2000c10151c */
[----:B------:R-:W-:Y:S02]  /*11130*/  F2FP.F16.F32.PACK_AB R164, R165, R164 ;  /* 0x000000a4a5a4723e */ /* 0x000fe400000000ff */
[----:B------:R-:W-:Y:S01]  /*11140*/  PRMT R43, R162, 0x7632, R43 ;  /* 0x00007632a22b7816 */ /* 0x000fe2000000002b */
[----:B------:R-:W-:Y:S01]  /*11150*/  STG.E.U16 desc[UR28][R34.64], R142 ;  /* 0x0000008e22007986 */ /* 0x000fe2000c10151c */
[----:B------:R-:W-:-:S02]  /*11160*/  F2FP.F16.F32.PACK_AB R166, R167, R166 ;  /* 0x000000a6a7a6723e */ /* 0x000fc400000000ff */
[----:B------:R-:W-:Y:S01]  /*11170*/  F2FP.F16.F32.PACK_AB R168, R169, R168 ;  /* 0x000000a8a9a8723e */ /* 0x000fe200000000ff */
[----:B------:R1:W-:Y:S01]  /*11180*/  STG.E.U16 desc[UR28][R60.64], R2 ;  /* 0x000000023c007986 */ /* 0x0003e2000c10151c */
[----:B------:R-:W-:Y:S02]  /*11190*/  F2FP.F16.F32.PACK_AB R170, R171, R170 ;  /* 0x000000aaabaa723e */ /* 0x000fe400000000ff */
[----:B------:R-:W-:Y:S01]  /*111a0*/  PRMT R48, R168, 0x7632, R48 ;  /* 0x00007632a8307816 */ /* 0x000fe20000000030 */
[----:B------:R-:W-:Y:S01]  /*111b0*/  STG.E.U16 desc[UR28][R128.64], R144 ;  /* 0x0000009080007986 */ /* 0x000fe2000c10151c */
[----:B------:R-:W-:Y:S02]  /*111c0*/  F2FP.F16.F32.PACK_AB R172, R173, R172 ;  /* 0x000000acadac723e */ /* 0x000fe400000000ff */
[----:B------:R-:W-:Y:S01]  /*111d0*/  PRMT R49, R170, 0x7632, R49 ;  /* 0x00007632aa317816 */ /* 0x000fe20000000031 */
[----:B------:R-:W-:Y:S01]  /*111e0*/  STG.E.U16 desc[UR28][R64.64], R3 ;  /* 0x0000000340007986 */ /* 0x000fe2000c10151c */
[----:B------:R-:W-:-:S02]  /*111f0*/  F2FP.F16.F32.PACK_AB R174, R175, R174 ;  /* 0x000000aeafae723e */ /* 0x000fc400000000ff */
[----:B------:R-:W-:Y:S01]  /*11200*/  F2FP.F16.F32.PACK_AB R176, R177, R176 ;  /* 0x000000b0b1b0723e */ /* 0x000fe200000000ff */
[----:B------:R2:W-:Y:S01]  /*11210*/  STG.E.U16 desc[UR28][R40.64], R146 ;  /* 0x0000009228007986 */ /* 0x0005e2000c10151c */
[----:B-1----:R-:W-:Y:S02]  /*11220*/  PRMT R2, R150, 0x7632, R2 ;  /* 0x0000763296027816 */ /* 0x002fe40000000002 */
[----:B------:R-:W-:Y:S01]  /*11230*/  F2FP.F16.F32.PACK_AB R178, R179, R178 ;  /* 0x000000b2b3b2723e */ /* 0x000fe200000000ff */
[----:B------:R1:W-:Y:S01]  /*11240*/  STG.E.U16 desc[UR28][R68.64], R4 ;  /* 0x0000000444007986 */ /* 0x0003e2000c10151c */
[----:B------:R-:W-:Y:S02]  /*11250*/  F2FP.F16.F32.PACK_AB R180, R181, R180 ;  /* 0x000000b4b5b4723e */ /* 0x000fe400000000ff */
[----:B------:R-:W-:Y:S01]  /*11260*/  F2FP.F16.F32.PACK_AB R182, R183, R182 ;  /* 0x000000b6b7b6723e */ /* 0x000fe200000000ff */
[----:B------:R-:W-:Y:S01]  /*11270*/  STG.E.U16 desc[UR28][R24.64], R148 ;  /* 0x0000009418007986 */ /* 0x000fe2000c10151c */
[----:B------:R-:W-:-:S02]  /*11280*/  PRMT R54, R180, 0x7632, R54 ;  /* 0x00007632b4367816 */ /* 0x000fc40000000036 */
[----:B------:R-:W-:Y:S01]  /*11290*/  F2FP.F16.F32.PACK_AB R184, R185, R184 ;  /* 0x000000b8b9b8723e */ /* 0x000fe200000000ff */
[----:B------:R-:W-:Y:S01]  /*112a0*/  STG.E.U16 desc[UR28][R72.64], R36 ;  /* 0x0000002448007986 */ /* 0x000fe2000c10151c */
[----:B--2---:R-:W-:Y:S02]  /*112b0*/  PRMT R40, R152, 0x7632, R40 ;  /* 0x0000763298287816 */ /* 0x004fe40000000028 */
[----:B------:R-:W-:Y:S01]  /*112c0*/  PRMT R41, R160, 0x7632, R41 ;  /* 0x00007632a0297816 */ /* 0x000fe20000000029 */
[----:B------:R2:W-:Y:S01]  /*112d0*/  STG.E.U16 desc[UR28][R46.64], R150 ;  /* 0x000000962e007986 */ /* 0x0005e2000c10151c */
[----:B------:R-:W-:Y:S01]  /*112e0*/  PRMT R55, R182, 0x7632, R55 ;  /* 0x00007632b6377816 */ /* 0x000fe20000000037 */
[C---:B-1----:R-:W-:Y:S01]  /*112f0*/  IMAD.HI R4, R194.reuse, 0x4, RZ ;  /* 0x00000004c2047827 */ /* 0x042fe200078e02ff */
[----:B------:R-:W-:Y:S01]  /*11300*/  F2FP.F16.F32.PACK_AB R186, R187, R186 ;  /* 0x000000babbba723e */ /* 0x000fe200000000ff */
[----:B------:R1:W-:Y:S01]  /*11310*/  STG.E.U16 desc[UR28][R76.64], R2 ;  /* 0x000000024c007986 */ /* 0x0003e2000c10151c */
[----:B------:R-:W-:-:S02]  /*11320*/  SHF.L.U32 R3, R194, 0x2, RZ ;  /* 0x00000002c2037819 */ /* 0x000fc400000006ff */
[----:B------:R-:W-:Y:S01]  /*11330*/  F2FP.F16.F32.PACK_AB R188, R191, R188 ;  /* 0x000000bcbfbc723e */ /* 0x000fe200000000ff */
[----:B------:R-:W-:Y:S01]  /*11340*/  STG.E.U16 desc[UR28][R14.64], R152 ;  /* 0x000000980e007986 */ /* 0x000fe2000c10151c */
[----:B------:R-:W-:-:S03]  /*11350*/  F2FP.F16.F32.PACK_AB R189, R190, R189 ;  /* 0x000000bdbebd723e */ /* 0x000fc600000000ff */
[----:B------:R-:W-:Y:S01]  /*11360*/  STG.E.U16 desc[UR28][R80.64], R40 ;  /* 0x0000002850007986 */ /* 0x000fe2000c10151c */
[----:B--2---:R-:W-:Y:S02]  /*11370*/  PRMT R46, R158, 0x7632, R46 ;  /* 0x000076329e2e7816 */ /* 0x004fe4000000002e */
[----:B------:R-:W-:Y:S01]  /*11380*/  PRMT R47, R166, 0x7632, R47 ;  /* 0x00007632a62f7816 */ /* 0x000fe2000000002f */
[----:B------:R2:W-:Y:S01]  /*11390*/  STG.E.U16 desc[UR28][R52.64], R154 ;  /* 0x0000009a34007986 */ /* 0x0005e2000c10151c */
[----:B-1----:R-:W-:-:S03]  /*113a0*/  PRMT R2, R156, 0x7632, R2 ;  /* 0x000076329c027816 */ /* 0x002fc60000000002 */
[----:B------:R-:W-:Y:S04]  /*113b0*/  STG.E.U16 desc[UR28][R84.64], R42 ;  /* 0x0000002a54007986 */ /* 0x000fe8000c10151c */
[----:B------:R-:W-:Y:S04]  /*113c0*/  STG.E.U16 desc[UR28][R32.64], R156 ;  /* 0x0000009c20007986 */ /* 0x000fe8000c10151c */
[----:B------:R-:W-:Y:S01]  /*113d0*/  STG.E.U16 desc[UR28][R88.64], R2 ;  /* 0x0000000258007986 */ /* 0x000fe2000c10151c */
[----:B--2---:R-:W-:Y:S02]  /*113e0*/  PRMT R52, R176, 0x7632, R52 ;  /* 0x00007632b0347816 */ /* 0x004fe40000000034 */
[----:B------:R-:W-:Y:S01]  /*113f0*/  PRMT R53, R178, 0x7632, R53 ;  /* 0x00007632b2357816 */ /* 0x000fe20000000035 */
[----:B------:R1:W-:Y:S04]  /*11400*/  STG.E.U16 desc[UR28][R58.64], R158 ;  /* 0x0000009e3a007986 */ /* 0x0003e8000c10151c */
[----:B------:R-:W-:Y:S04]  /*11410*/  STG.E.U16 desc[UR28][R92.64], R46 ;  /* 0x0000002e5c007986 */ /* 0x000fe8000c10151c */
[----:B------:R-:W-:Y:S04]  /*11420*/  STG.E.U16 desc[UR28][R130.64], R160 ;  /* 0x000000a082007986 */ /* 0x000fe8000c10151c */
[----:B------:R-:W-:Y:S01]  /*11430*/  STG.E.U16 desc[UR28][R82.64], R41 ;  /* 0x0000002952007986 */ /* 0x000fe2000c10151c */
[----:B-1----:R-:W-:-:S02]  /*11440*/  PRMT R58, R188, 0x7632, R58 ;  /* 0x00007632bc3a7816 */ /* 0x002fc4000000003a */
[----:B------:R-:W-:Y:S01]  /*11450*/  PRMT R59, R189, 0x7632, R59 ;  /* 0x00007632bd3b7816 */ /* 0x000fe2000000003b */
[----:B------:R1:W-:Y:S04]  /*11460*/  STG.E.U16 desc[UR28][R44.64], R162 ;  /* 0x000000a22c007986 */ /* 0x0003e8000c10151c */
[----:B------:R-:W-:Y:S04]  /*11470*/  STG.E.U16 desc[UR28][R86.64], R43 ;  /* 0x0000002b56007986 */ /* 0x000fe8000c10151c */
[----:B------:R-:W-:Y:S01]  /*11480*/  STG.E.U16 desc[UR28][R12.64], R164 ;  /* 0x000000a40c007986 */ /* 0x000fe2000c10151c */
[----:B-1----:R-:W-:-:S05]  /*11490*/  PRMT R45, R164, 0x7632, R45 ;  /* 0x00007632a42d7816 */ /* 0x002fca000000002d */
[----:B------:R-:W-:Y:S04]  /*114a0*/  STG.E.U16 desc[UR28][R90.64], R45 ;  /* 0x0000002d5a007986 */ /* 0x000fe8000c10151c */
[----:B------:R1:W-:Y:S04]  /*114b0*/  STG.E.U16 desc[UR28][R50.64], R166 ;  /* 0x000000a632007986 */ /* 0x0003e8000c10151c */
[----:B------:R-:W-:Y:S04]  /*114c0*/  STG.E.U16 desc[UR28][R94.64], R47 ;  /* 0x0000002f5e007986 */ /* 0x000fe8000c10151c */
[----:B------:R-:W-:Y:S01]  /*114d0*/  STG.E.U16 desc[UR28][R8.64], R168 ;  /* 0x000000a808007986 */ /* 0x000fe2000c10151c */
[----:B-1----:R-:W-:-:S03]  /*114e0*/  PRMT R50, R172, 0x7632, R50 ;  /* 0x00007632ac327816 */ /* 0x002fc60000000032 */
[----:B------:R-:W-:Y:S01]  /*114f0*/  STG.E.U16 desc[UR28][R96.64], R48 ;  /* 0x0000003060007986 */ /* 0x000fe2000c10151c */
[----:B------:R-:W-:-:S03]  /*11500*/  PRMT R51, R174, 0x7632, R51 ;  /* 0x00007632ae337816 */ /* 0x000fc60000000033 */
[----:B------:R1:W-:Y:S04]  /*11510*/  STG.E.U16 desc[UR28][R56.64], R170 ;  /* 0x000000aa38007986 */ /* 0x0003e8000c10151c */
[----:B------:R-:W-:Y:S04]  /*11520*/  STG.E.U16 desc[UR28][R98.64], R49 ;  /* 0x0000003162007986 */ /* 0x000fe8000c10151c */
[----:B------:R-:W-:Y:S04]  /*11530*/  STG.E.U16 desc[UR28][R22.64], R172 ;  /* 0x000000ac16007986 */ /* 0x000fe8000c10151c */
[----:B------:R-:W-:Y:S01]  /*11540*/  STG.E.U16 desc[UR28][R100.64], R50 ;  /* 0x0000003264007986 */ /* 0x000fe2000c10151c */
[----:B-1----:R-:W-:-:S02]  /*11550*/  PRMT R56, R184, 0x7632, R56 ;  /* 0x00007632b8387816 */ /* 0x002fc40000000038 */
[----:B------:R-:W-:Y:S01]  /*11560*/  PRMT R57, R186, 0x7632, R57 ;  /* 0x00007632ba397816 */ /* 0x000fe20000000039 */
[----:B------:R-:W-:Y:S04]  /*11570*/  STG.E.U16 desc[UR28][R62.64], R174 ;  /* 0x000000ae3e007986 */ /* 0x000fe8000c10151c */
[----:B------:R-:W-:Y:S04]  /*11580*/  STG.E.U16 desc[UR28][R102.64], R51 ;  /* 0x0000003366007986 */ /* 0x000fe8000c10151c */
[----:B------:R1:W-:Y:S04]  /*11590*/  STG.E.U16 desc[UR28][R6.64], R176 ;  /* 0x000000b006007986 */ /* 0x0003e8000c10151c */
[----:B------:R2:W-:Y:S04]  /*115a0*/  STG.E.U16 desc[UR28][R104.64], R52 ;  /* 0x0000003468007986 */ /* 0x0005e8000c10151c */
[----:B------:R2:W-:Y:S01]  /*115b0*/  STG.E.U16 desc[UR28][R66.64], R178 ;  /* 0x000000b242007986 */ /* 0x0005e2000c10151c */
[----:B-1----:R-:W1:Y:S03]  /*115c0*/  LDC.64 R6, c[0x0][0x3a0] ;  /* 0x0000e800ff067b82 */ /* 0x002e660000000a00 */
[----:B------:R2:W-:Y:S04]  /*115d0*/  STG.E.U16 desc[UR28][R106.64], R53 ;  /* 0x000000356a007986 */ /* 0x0005e8000c10151c */
[----:B------:R2:W-:Y:S04]  /*115e0*/  STG.E.U16 desc[UR28][R30.64], R180 ;  /* 0x000000b41e007986 */ /* 0x0005e8000c10151c */
[----:B------:R2:W-:Y:S04]  /*115f0*/  STG.E.U16 desc[UR28][R108.64], R54 ;  /* 0x000000366c007986 */ /* 0x0005e8000c10151c */
[----:B------:R2:W-:Y:S04]  /*11600*/  STG.E.U16 desc[UR28][R70.64], R182 ;  /* 0x000000b646007986 */ /* 0x0005e8000c10151c */
[----:B------:R2:W-:Y:S04]  /*11610*/  STG.E.U16 desc[UR28][R110.64], R55 ;  /* 0x000000376e007986 */ /* 0x0005e8000c10151c */
[----:B------:R2:W-:Y:S01]  /*11620*/  STG.E.U16 desc[UR28][R10.64], R184 ;  /* 0x000000b80a007986 */ /* 0x0005e2000c10151c */
[----:B-1----:R-:W-:-:S03]  /*11630*/  IADD3 R2, P1, P2, R3, UR6, R6 ;  /* 0x0000000603027c10 */ /* 0x002fc6000fa3e006 */
[----:B------:R2:W-:Y:S01]  /*11640*/  STG.E.U16 desc[UR28][R112.64], R56 ;  /* 0x0000003870007986 */ /* 0x0005e2000c10151c */
[----:B------:R-:W-:-:S03]  /*11650*/  IADD3.X R3, PT, PT, R4, UR5, R7, P1, P2 ;  /* 0x0000000504037c10 */ /* 0x000fc60008fe4407 */
[----:B------:R2:W-:Y:S04]  /*11660*/  STG.E.U16 desc[UR28][R74.64], R186 ;  /* 0x000000ba4a007986 */ /* 0x0005e8000c10151c */
[----:B------:R2:W-:Y:S04]  /*11670*/  STG.E.U16 desc[UR28][R114.64], R57 ;  /* 0x0000003972007986 */ /* 0x0005e8000c10151c */
[----:B------:R2:W-:Y:S04]  /*11680*/  STG.E.U16 desc[UR28][R38.64], R188 ;  /* 0x000000bc26007986 */ /* 0x0005e8000c10151c */
[----:B------:R2:W-:Y:S04]  /*11690*/  STG.E.U16 desc[UR28][R116.64], R58 ;  /* 0x0000003a74007986 */ /* 0x0005e8000c10151c */
[----:B------:R2:W-:Y:S04]  /*116a0*/  STG.E.U16 desc[UR28][R78.64], R189 ;  /* 0x000000bd4e007986 */ /* 0x0005e8000c10151c */
[----:B------:R2:W-:Y:S04]  /*116b0*/  STG.E.U16 desc[UR28][R118.64], R59 ;  /* 0x0000003b76007986 */ /* 0x0005e8000c10151c */
[----:B------:R2:W-:Y:S01]  /*116c0*/  STG.E desc[UR28][R2.64], R0 ;  /* 0x0000000002007986 */ /* 0x0005e2000c10191c */
[----:B0-----:R-:W-:Y:S06]  /*116d0*/  BAR.SYNC.DEFER_BLOCKING 0x0 ;  /* 0x0000000000007b1d */ /* 0x001fec0000010000 */
[----:B------:R-:W-:Y:S05]  /*116e0*/  @P0 BRA `(.L_x_20) ;  /* 0x0000000000a00947 */ /* 0x000fea0003800000 */
[----:B------:R-:W0:Y:S01]  /*116f0*/  S2UR UR5, SR_CgaCtaId ;  /* 0x00000000000579c3 */ /* 0x000e220000008800 */
[----:B------:R-:W-:Y:S01]  /*11700*/  NOP ;  /* 0x0000000000007918 */ /* 0x000fe20000000000 */
[----:B------:R-:W-:Y:S01]  /*11710*/  UMOV UR4, 0x50 ;  /* 0x0000005000047882 */ /* 0x000fe20000000000 */
[----:B--2---:R-:W-:Y:S01]  /*11720*/  MOV R0, UR13 ;  /* 0x0000000d00007c02 */ /* 0x004fe20008000f00 */
[----:B------:R-:W-:Y:S01]  /*11730*/  HFMA2 R7, -RZ, RZ, 0, 5.9604644775390625e-08 ;  /* 0x00000001ff077431 */ /* 0x000fe200000001ff */
[----:B------:R-:W-:Y:S02]  /*11740*/  MOV R3, 0xff ;  /* 0x000000ff00037802 */ /* 0x000fe40000000f00 */
[----:B------:R-:W-:-:S04]  /*11750*/  LOP3.LUT R0, R0, 0xffff, RZ, 0xc0, !PT ;  /* 0x0000ffff00007812 */ /* 0x000fc800078ec0ff */
[----:B------:R-:W-:-:S04]  /*11760*/  SHF.R.U32.HI R0, RZ, 0x5, R0 ;  /* 0x00000005ff007819 */ /* 0x000fc80000011600 */
[----:B------:R-:W-:Y:S02]  /*11770*/  IADD3 R2, PT, PT, R0, 0x10, RZ ;  /* 0x0000001000027810 */ /* 0x000fe40007ffe0ff */
[----:B------:R-:W-:Y:S01]  /*11780*/  SHF.L.U32 R0, R3, R0, RZ ;  /* 0x0000000003007219 */ /* 0x000fe200000006ff */
[----:B0-----:R-:W-:Y:S01]  /*11790*/  ULEA UR6, UR5, UR4, 0x18 ;  /* 0x0000000405067291 */ /* 0x001fe2000f8ec0ff */
[----:B------:R-:W-:-:S04]  /*117a0*/  SHF.L.U32 R3, R7, R2, RZ ;  /* 0x0000000207037219 */ /* 0x000fc800000006ff */
[----:B------:R-:W-:-:S04]  /*117b0*/  LOP3.LUT R0, R3, R0, RZ, 0xfc, !PT ;  /* 0x0000000003007212 */ /* 0x000fc800078efcff */
[----:B------:R-:W0:Y:S01]  /*117c0*/  LDS R5, [UR6] ;  /* 0x00000006ff057984 */ /* 0x000e220008000800 */
[C---:B------:R-:W-:Y:S02]  /*117d0*/  LOP3.LUT R2, R0.reuse, 0xffff, RZ, 0xc0, !PT ;  /* 0x0000ffff00027812 */ /* 0x040fe400078ec0ff */
[----:B0-----:R-:W-:-:S04]  /*117e0*/  LOP3.LUT R3, R0, 0xffff, R5, 0x80, !PT ;  /* 0x0000ffff00037812 */ /* 0x001fc800078e8005 */
[----:B------:R-:W-:-:S13]  /*117f0*/  ISETP.NE.AND P0, PT, R3, R2, PT ;  /* 0x000000020300720c */ /* 0x000fda0003f05270 */
[----:B------:R-:W-:Y:S05]  /*11800*/  @P0 BRA `(.L_x_21) ;  /* 0x0000000000500947 */ /* 0x000fea0003800000 */
[----:B------:R-:W-:Y:S02]  /*11810*/  SHF.R.U32.HI R5, RZ, 0x10, R5 ;  /* 0x00000010ff057819 */ /* 0x000fe40000011605 */
[----:B------:R-:W-:-:S04]  /*11820*/  SHF.R.U32.HI R2, RZ, 0x10, R0 ;  /* 0x00000010ff027819 */ /* 0x000fc80000011600 */
[----:B------:R-:W-:-:S04]  /*11830*/  LOP3.LUT R5, R5, R2, RZ, 0xc0, !PT ;  /* 0x0000000205057212 */ /* 0x000fc800078ec0ff */
[----:B------:R-:W-:-:S13]  /*11840*/  ISETP.NE.AND P0, PT, R5, R2, PT ;  /* 0x000000020500720c */ /* 0x000fda0003f05270 */
[----:B------:R-:W-:Y:S05]  /*11850*/  @P0 BRA `(.L_x_22) ;  /* 0x0000000000300947 */ /* 0x000fea0003800000 */
[----:B------:R-:W-:Y:S01]  /*11860*/  R2UR UR4, R0 ;  /* 0x00000000000472ca */ /* 0x000fe200000e0000 */
[----:B------:R-:W-:Y:S01]  /*11870*/  VOTEU.ANY UR5, UPT, PT ;  /* 0x0000000000057886 */ /* 0x000fe200038e0100 */
[----:B------:R-:W0:Y:S01]  /*11880*/  S2R R0, SR_LANEID ;  /* 0x0000000000007919 */ /* 0x000e220000000000 */
[----:B------:R-:W-:-:S10]  /*11890*/  UFLO.U32 UR5, UR5 ;  /* 0x00000005000572bd */ /* 0x000fd400080e0000 */
[----:B------:R-:W-:-:S06]  /*118a0*/  ULOP3.LUT UR4, URZ, UR4, URZ, 0x33, !UPT ;  /* 0x00000004ff047292 */ /* 0x000fcc000f8e33ff */
[----:B------:R-:W-:-:S04]  /*118b0*/  MOV R2, UR4 ;  /* 0x0000000400027c02 */ /* 0x000fc80008000f00 */
[----:B------:R-:W1:Y:S02]  /*118c0*/  REDUX UR7, R2 ;  /* 0x00000000020773c4 */ /* 0x000e640000000000 */
[----:B------:R3:W-:Y:S01]  /*118d0*/  UTCATOMSWS.AND URZ, UR4 ;  /* 0x0000000400ff79e3 */ /* 0x0007e20008000000 */
[----:B0-----:R-:W-:Y:S02]  /*118e0*/  ISETP.EQ.U32.AND P0, PT, R0, UR5, PT ;  /* 0x0000000500007c0c */ /* 0x001fe4000bf02070 */
[----:B-1----:R-:W-:-:S11]  /*118f0*/  MOV R0, UR7 ;  /* 0x0000000700007c02 */ /* 0x002fd60008000f00 */
[----:B------:R3:W-:Y:S01]  /*11900*/  @P0 ATOMS.AND RZ, [UR6], R0 ;  /* 0x00000000ffff098c */ /* 0x0007e2000a800006 */
[----:B------:R-:W-:Y:S05]  /*11910*/  BRA `(.L_x_20) ;  /* 0x0000000000147947 */ /* 0x000fea0003800000 */
.L_x_22:
[----:B------:R-:W-:-:S07]  /*11920*/  MOV R2, 0x11940 ;  /* 0x0001194000027802 */ /* 0x000fce0000000f00 */
[----:B------:R-:W-:Y:S05]  /*11930*/  CALL.REL.NOINC `($__internal_0_$__cuda_sm10x_tcgen05_guardrail_trap_col_being_dealloced_not_returned_by_alloc) ;  /* 0x0000000000447944 */ /* 0x000fea0003c00000 */
[----:B------:R-:W-:Y:S05]  /*11940*/  BRA `(.L_x_20) ;  /* 0x0000000000087947 */ /* 0x000fea0003800000 */
.L_x_21:
[----:B------:R-:W-:-:S07]  /*11950*/  MOV R2, 0x11970 ;  /* 0x0001197000027802 */ /* 0x000fce0000000f00 */
[----:B------:R-:W-:Y:S05]  /*11960*/  CALL.REL.NOINC `($__internal_2_$__cuda_sm10x_tcgen05_guardrail_trap_unallocated_columns_being_dealloced) ;  /* 0x0000000000507944 */ /* 0x000fea0003c00000 */
.L_x_20:
[----:B------:R-:W-:Y:S01]  /*11970*/  NOP ;  /* 0x0000000000007918 */ /* 0x000fe20000000000 */
[----:B---3--:R-:W-:Y:S05]  /*11980*/  EXIT ;  /* 0x000000000000794d */ /* 0x008fea0003800000 */
.L_x_8:
[----:B------:R-:W1:Y:S02]  /*11990*/  SYNCS.PHASECHK.TRANS64.TRYWAIT P4, [UR14+0x8000], RZ ;  /* 0x008000ffff0075a7 */ /* 0x000e64000808110e */
[----:B-1----:R-:W-:Y:S05]  /*119a0*/  @!P4 BRA `(.L_x_8) ;  /* 0xfffffffc00f8c947 */ /* 0x002fea000383ffff */
[----:B------:R-:W-:Y:S05]  /*119b0*/  BRA `(.L_x_7) ;  /* 0xffffff2400087947 */ /* 0x000fea000383ffff */
.L_x_14:
[----:B------:R-:W1:Y:S02]  /*119c0*/  SYNCS.PHASECHK.TRANS64.TRYWAIT P2, [UR14+0x10010], RZ ;  /* 0x010010ffff0075a7 */ /* 0x000e64000804110e */
[----:B-1----:R-:W-:Y:S05]  /*119d0*/  @!P2 BRA `(.L_x_14) ;  /* 0xfffffffc00f8a947 */ /* 0x002fea000383ffff */
[----:B------:R-:W-:Y:S05]  /*119e0*/  BRA `(.L_x_23) ;  /* 0xffffff8c00e87947 */ /* 0x000fea000383ffff */
.L_x_15:
[----:B------:R-:W1:Y:S02]  /*119f0*/  SYNCS.PHASECHK.TRANS64.TRYWAIT P2, [UR11], R43 ;  /* 0x0000002bff0075a7 */ /* 0x000e64000804110b */
[----:B-1----:R-:W-:Y:S05]  /*11a00*/  @!P2 BRA `(.L_x_15) ;  /* 0xfffffffc00f8a947 */ /* 0x002fea000383ffff */
[----:B------:R-:W-:Y:S05]  /*11a10*/  BRA `(.L_x_24) ;  /* 0xffffffac00ac7947 */ /* 0x000fea000383ffff */
.L_x_19:
[----:B------:R-:W1:Y:S02]  /*11a20*/  SYNCS.PHASECHK.TRANS64.TRYWAIT P4, [UR11], R2 ;  /* 0x00000002ff0075a7 */ /* 0x000e64000808110b */
[----:B-1----:R-:W-:Y:S05]  /*11a30*/  @!P4 BRA `(.L_x_19) ;  /* 0xfffffffc00f8c947 */ /* 0x002fea000383ffff */
[----:B------:R-:W-:Y:S05]  /*11a40*/  BRA `(.L_x_18) ;  /* 0xffffffd400ec7947 */ /* 0x000fea000383ffff */
        .weak           $__internal_0_$__cuda_sm10x_tcgen05_guardrail_trap_col_being_dealloced_not_returned_by_alloc
        .type           $__internal_0_$__cuda_sm10x_tcgen05_guardrail_trap_col_being_dealloced_not_returned_by_alloc,@function
        .size           $__internal_0_$__cuda_sm10x_tcgen05_guardrail_trap_col_being_dealloced_not_returned_by_alloc,($__internal_1_$__cuda_sm10x_tcgen05_guardrail_trap_phase_invalid_during_alloc - $__internal_0_$__cuda_sm10x_tcgen05_guardrail_trap_col_being_dealloced_not_returned_by_alloc)
$__internal_0_$__cuda_sm10x_tcgen05_guardrail_trap_col_being_dealloced_not_returned_by_alloc:
[----:B------:R-:W-:Y:S05]  /*11a50*/  BPT.TRAP 0x1 ;  /* 0x000000040000795c */ /* 0x000fea0000300000 */
[----:B------:R-:W-:-:S04]  /*11a60*/  MOV R3, 0x0 ;  /* 0x0000000000037802 */ /* 0x000fc80000000f00 */
[----:B------:R-:W-:Y:S05]  /*11a70*/  RET.REL.NODEC R2 `(attn_fwd) ;  /* 0xfffffee402607950 */ /* 0x000fea0003c3ffff */
        .weak           $__internal_1_$__cuda_sm10x_tcgen05_guardrail_trap_phase_invalid_during_alloc
        .type           $__internal_1_$__cuda_sm10x_tcgen05_guardrail_trap_phase_invalid_during_alloc,@function
        .size           $__internal_1_$__cuda_sm10x_tcgen05_guardrail_trap_phase_invalid_during_alloc,($__internal_2_$__cuda_sm10x_tcgen05_guardrail_trap_unallocated_columns_being_dealloced - $__internal_1_$__cuda_sm10x_tcgen05_guardrail_trap_phase_invalid_during_alloc)
$__internal_1_$__cuda_sm10x_tcgen05_guardrail_trap_phase_invalid_during_alloc:
[----:B------:R-:W-:Y:S05]  /*11a80*/  BPT.TRAP 0x1 ;  /* 0x000000040000795c */ /* 0x000fea0000300000 */
[----:B------:R-:W-:-:S04]  /*11a90*/  HFMA2 R3, -RZ, RZ, 0, 0 ;  /* 0x00000000ff037431 */ /* 0x000fc800000001ff */
[----:B------:R-:W-:Y:S05]  /*11aa0*/  RET.REL.NODEC R2 `(attn_fwd) ;  /* 0xfffffee402547950 */ /* 0x000fea0003c3ffff */
        .weak           $__internal_2_$__cuda_sm10x_tcgen05_guardrail_trap_unallocated_columns_being_dealloced
        .type           $__internal_2_$__cuda_sm10x_tcgen05_guardrail_trap_unallocated_columns_being_dealloced,@function
        .size           $__internal_2_$__cuda_sm10x_tcgen05_guardrail_trap_unallocated_columns_being_dealloced,(.L_x_28 - $__internal_2_$__cuda_sm10x_tcgen05_guardrail_trap_unallocated_columns_being_dealloced)
$__internal_2_$__cuda_sm10x_tcgen05_guardrail_trap_unallocated_columns_being_dealloced:
[----:B------:R-:W-:Y:S05]  /*11ab0*/  BPT.TRAP 0x1 ;  /* 0x000000040000795c */ /* 0x000fea0000300000 */
[----:B------:R-:W-:-:S04]  /*11ac0*/  MOV R3, 0x0 ;  /* 0x0000000000037802 */ /* 0x000fc80000000f00 */
[----:B------:R-:W-:Y:S05]  /*11ad0*/  RET.REL.NODEC R2 `(attn_fwd) ;  /* 0xfffffee402487950 */ /* 0x000fea0003c3ffff */
.L_x_25:
[----:B------:R-:W-:-:S00]  /*11ae0*/  BRA `(.L_x_25) ;  /* 0xfffffffc00fc7947 */ /* 0x000fc0000383ffff */
[----:B------:R-:W-:-:S00]  /*11af0*/  NOP ;  /* 0x0000000000007918 */ /* 0x000fc00000000000 */
        /* <DEDUP_REMOVED lines=8> */
.L_x_28:


//--------------------- .nv.global.init           --------------------------
	.section	.nv.global.init,"aw",@progbits
.nv.global.init:
	.type		_$_str,@object
	.size		_$_str,(.L_3 - _$_str)
_$_str:
        /*0000*/ 	.byte	0x5f, 0x5f, 0x43, 0x55, 0x44, 0x41, 0x5f, 0x46, 0x54, 0x5a, 0x00
.L_3:


//--------------------- .nv.shared.attn_fwd       --------------------------
	.section	.nv.shared.attn_fwd,"aw",@nobits
	.sectionflags	@""
	.align	16
	.zero		1024


//--------------------- .nv.shared.reserved.0     --------------------------
	.section	.nv.shared.reserved.0,"aw",@nobits
	.align	8
	.weak		__nv_reservedSMEM_offset_0_alias
	.size		__nv_reservedSMEM_offset_0_alias, 0, 64
	.other		__nv_reservedSMEM_offset_0_alias,@"STO_CUDA_RESERVED_SHARED STV_DEFAULT"
__nv_reservedSMEM_offset_0_alias:
	.zero		0
.nv.shared.reserved.0:
	.zero		64
	.weak		__nv_reservedSMEM_allocation_phase
	.type		__nv_reservedSMEM_allocation_phase,@object
	.size		__nv_reservedSMEM_allocation_phase,(.L_0 - __nv_reservedSMEM_allocation_phase)
__nv_reservedSMEM_allocation_phase:
	.zero		1
.L_0:
	.zero		7
	.weak		__nv_reservedSMEM_devtool_atexit_pc
	.type		__nv_reservedSMEM_devtool_atexit_pc,@object
	.size		__nv_reservedSMEM_devtool_atexit_pc,(__nv_reservedSMEM_allocation_mask - __nv_reservedSMEM_devtool_atexit_pc)
__nv_reservedSMEM_devtool_atexit_pc:
	.zero		8
	.weak		__nv_reservedSMEM_allocation_mask
	.type		__nv_reservedSMEM_allocation_mask,@object
	.size		__nv_reservedSMEM_allocation_mask,(.L_2 - __nv_reservedSMEM_allocation_mask)
__nv_reservedSMEM_allocation_mask:
	.zero		4
.L_2:


//--------------------- .nv.constant0.attn_fwd    --------------------------
	.section	.nv.constant0.attn_fwd,"a",@progbits
	.sectionflags	@""
	.align	4
.nv.constant0.attn_fwd:
	.zero		1032


//--------------------- SYMBOLS --------------------------

	.type		.nv.reservedSmem.offset0,@object
	.size		.nv.reservedSmem.offset0,0x4
	.type		.nv.reservedSmem.cap,@object
	.size		.nv.reservedSmem.cap,0x4
